	.target	sm_100a

	.elftype	@"ET_EXEC"


//--------------------- .note.nv.tkinfo           --------------------------
	.section	.note.nv.tkinfo,"",@"SHT_NOTE"
	.sectionflags	@"SHF_NOTE_NV_TKINFO"
	.tkinfo
        /*0018*/ 	.word	0x00000002
        /*0030*/ 	.string	""
        /*0030*/ 	.string	"ptxas"
        /*0030*/ 	.string	"Cuda compilation tools, release 13.0, V13.0.88"
        /*0030*/ 	.string	"Build cuda_13.0.r13.0/compiler.36424714_0"
        /*0030*/ 	.string	"-arch sm_100a -m 64 "



//--------------------- .note.nv.cuinfo           --------------------------
	.section	.note.nv.cuinfo,"",@"SHT_NOTE"
	.sectionflags	@"SHF_NOTE_NV_CUINFO"
        /*0018*/ 	.short	0x0002
        /*001a*/ 	.short	0x0064
        /*001c*/ 	.short	0x0082
	.zero		2


//--------------------- .nv.info                  --------------------------
	.section	.nv.info,"",@"SHT_CUDA_INFO"
	.align	4


	//----- nvinfo : EIATTR_REGCOUNT
	.align		4
        /*0000*/ 	.byte	0x04, 0x2f
        /*0002*/ 	.short	(.L_19 - .L_18)
	.align		4
.L_18:
        /*0004*/ 	.word	index@(_ZN7cutlass13device_kernelINS_4gemm6kernel13GemmUniversalIN4cute5tupleIJiiiiEEENS1_10collective13CollectiveMmaINS1_35MainloopSm100TmaUmmaWarpSpecializedILi13ELi2ELi4ENS5_IJNS4_1CILi1EEESB_SB_EEEEENS5_IJNSA_ILi64EEESE_NSA_ILi128EEEEEEaNS5_IJlSB_lEEEaSH_NS4_8TiledMMAINS4_8MMA_AtomIJNS4_15SM100_MMA_S8_SSIaaiLi64ELi64ELNS4_4UMMA5MajorE0ELSM_0ELNSL_8SaturateE0EEEEEENS4_6LayoutISC_NS5_IJNSA_ILi0EEESR_SR_EEEEENS5_IJNS4_10UnderscoreESU_SU_EEEEENS4_13SM90_TMA_LOADENS4_14ComposedLayoutINS4_7SwizzleILi3ELi4ELi3EEENS4_18smem_ptr_flag_bitsILi8EEENSQ_INS5_IJNSA_ILi8EEESF_EEENS5_IJSF_SB_EEEEEEEvNS4_8identityESX_S17_vS18_EENS_8epilogue10collective18CollectiveEpilogueINS1A_23Sm100TmaWarpSpecializedILi1ELi1ELi32ELb0ELb0EEEJSG_NS5_IJNSQ_ISE_SB_EES1F_EEEaSH_aSH_NS1A_6fusion15FusionCallbacksIS1E_NS1H_17LinearCombinationIaiaiLNS_15FloatRoundStyleE2EEESG_S1G_JEEENS4_5SM1004TMEM4LOAD26SM100_TMEM_LOAD_16dp32b32xESX_NSY_INSZ_ILi2ELi4ELi3EEES12_NSQ_INS5_IJS13_SE_EEENS5_IJSE_SB_EEEEEEENS4_39AutoVectorizingCopyWithAssumedAlignmentILi128EEENS4_14SM90_TMA_STOREES1V_S1X_S1X_EEEvvEEEEvNT_6ParamsE)
        /*0008*/ 	.word	0x0000007b


	//----- nvinfo : EIATTR_FRAME_SIZE
	.align		4
.L_19:
        /*000c*/ 	.byte	0x04, 0x11
        /*000e*/ 	.short	(.L_21 - .L_20)
	.align		4
.L_20:
        /*0010*/ 	.word	index@($__internal_2_$__cuda_sm10x_tcgen05_guardrail_trap_unallocated_columns_being_dealloced)
        /*0014*/ 	.word	0x00000000


	//----- nvinfo : EIATTR_FRAME_SIZE
	.align		4
.L_21:
        /*0018*/ 	.byte	0x04, 0x11
        /*001a*/ 	.short	(.L_23 - .L_22)
	.align		4
.L_22:
        /*001c*/ 	.word	index@($__internal_1_$__cuda_sm10x_tcgen05_guardrail_trap_phase_invalid_during_alloc)
        /*0020*/ 	.word	0x00000000


	//----- nvinfo : EIATTR_FRAME_SIZE
	.align		4
.L_23:
        /*0024*/ 	.byte	0x04, 0x11
        /*0026*/ 	.short	(.L_25 - .L_24)
	.align		4
.L_24:
        /*0028*/ 	.word	index@($__internal_0_$__cuda_sm10x_tcgen05_guardrail_trap_col_being_dealloced_not_returned_by_alloc)
        /*002c*/ 	.word	0x00000000


	//----- nvinfo : EIATTR_FRAME_SIZE
	.align		4
.L_25:
        /*0030*/ 	.byte	0x04, 0x11
        /*0032*/ 	.short	(.L_27 - .L_26)
	.align		4
.L_26:
        /*0034*/ 	.word	index@(_ZN7cutlass13device_kernelINS_4gemm6kernel13GemmUniversalIN4cute5tupleIJiiiiEEENS1_10collective13CollectiveMmaINS1_35MainloopSm100TmaUmmaWarpSpecializedILi13ELi2ELi4ENS5_IJNS4_1CILi1EEESB_SB_EEEEENS5_IJNSA_ILi64EEESE_NSA_ILi128EEEEEEaNS5_IJlSB_lEEEaSH_NS4_8TiledMMAINS4_8MMA_AtomIJNS4_15SM100_MMA_S8_SSIaaiLi64ELi64ELNS4_4UMMA5MajorE0ELSM_0ELNSL_8SaturateE0EEEEEENS4_6LayoutISC_NS5_IJNSA_ILi0EEESR_SR_EEEEENS5_IJNS4_10UnderscoreESU_SU_EEEEENS4_13SM90_TMA_LOADENS4_14ComposedLayoutINS4_7SwizzleILi3ELi4ELi3EEENS4_18smem_ptr_flag_bitsILi8EEENSQ_INS5_IJNSA_ILi8EEESF_EEENS5_IJSF_SB_EEEEEEEvNS4_8identityESX_S17_vS18_EENS_8epilogue10collective18CollectiveEpilogueINS1A_23Sm100TmaWarpSpecializedILi1ELi1ELi32ELb0ELb0EEEJSG_NS5_IJNSQ_ISE_SB_EES1F_EEEaSH_aSH_NS1A_6fusion15FusionCallbacksIS1E_NS1H_17LinearCombinationIaiaiLNS_15FloatRoundStyleE2EEESG_S1G_JEEENS4_5SM1004TMEM4LOAD26SM100_TMEM_LOAD_16dp32b32xESX_NSY_INSZ_ILi2ELi4ELi3EEES12_NSQ_INS5_IJS13_SE_EEENS5_IJSE_SB_EEEEEEENS4_39AutoVectorizingCopyWithAssumedAlignmentILi128EEENS4_14SM90_TMA_STOREES1V_S1X_S1X_EEEvvEEEEvNT_6ParamsE)
        /*0038*/ 	.word	0x00000000


	//----- nvinfo : EIATTR_MIN_STACK_SIZE
	.align		4
.L_27:
        /*003c*/ 	.byte	0x04, 0x12
        /*003e*/ 	.short	(.L_29 - .L_28)
	.align		4
.L_28:
        /*0040*/ 	.word	index@(_ZN7cutlass13device_kernelINS_4gemm6kernel13GemmUniversalIN4cute5tupleIJiiiiEEENS1_10collective13CollectiveMmaINS1_35MainloopSm100TmaUmmaWarpSpecializedILi13ELi2ELi4ENS5_IJNS4_1CILi1EEESB_SB_EEEEENS5_IJNSA_ILi64EEESE_NSA_ILi128EEEEEEaNS5_IJlSB_lEEEaSH_NS4_8TiledMMAINS4_8MMA_AtomIJNS4_15SM100_MMA_S8_SSIaaiLi64ELi64ELNS4_4UMMA5MajorE0ELSM_0ELNSL_8SaturateE0EEEEEENS4_6LayoutISC_NS5_IJNSA_ILi0EEESR_SR_EEEEENS5_IJNS4_10UnderscoreESU_SU_EEEEENS4_13SM90_TMA_LOADENS4_14ComposedLayoutINS4_7SwizzleILi3ELi4ELi3EEENS4_18smem_ptr_flag_bitsILi8EEENSQ_INS5_IJNSA_ILi8EEESF_EEENS5_IJSF_SB_EEEEEEEvNS4_8identityESX_S17_vS18_EENS_8epilogue10collective18CollectiveEpilogueINS1A_23Sm100TmaWarpSpecializedILi1ELi1ELi32ELb0ELb0EEEJSG_NS5_IJNSQ_ISE_SB_EES1F_EEEaSH_aSH_NS1A_6fusion15FusionCallbacksIS1E_NS1H_17LinearCombinationIaiaiLNS_15FloatRoundStyleE2EEESG_S1G_JEEENS4_5SM1004TMEM4LOAD26SM100_TMEM_LOAD_16dp32b32xESX_NSY_INSZ_ILi2ELi4ELi3EEES12_NSQ_INS5_IJS13_SE_EEENS5_IJSE_SB_EEEEEEENS4_39AutoVectorizingCopyWithAssumedAlignmentILi128EEENS4_14SM90_TMA_STOREES1V_S1X_S1X_EEEvvEEEEvNT_6ParamsE)
        /*0044*/ 	.word	0x00000000
.L_29:


//--------------------- .nv.compat                --------------------------
	.section	.nv.compat,"",@"SHT_CUDA_COMPAT_INFO"
	.align	4
        /*0000*/ 	.byte	0x02, 0x09, 0x01, 0x00, 0x02, 0x02, 0x03, 0x00, 0x02, 0x05, 0x06, 0x00, 0x03, 0x07, 0x01, 0x01
        /*0010*/ 	.byte	0x02, 0x03, 0x01, 0x00, 0x02, 0x06, 0x01, 0x00, 0x04, 0x0b, 0x08, 0x00, 0x01, 0x00, 0x00, 0x00
        /*0020*/ 	.byte	0x00, 0x00, 0x00, 0x00


//--------------------- .nv.info._ZN7cutlass13device_kernelINS_4gemm6kernel13GemmUniversalIN4cute5tupleIJiiiiEEENS1_10collective13CollectiveMmaINS1_35MainloopSm100TmaUmmaWarpSpecializedILi13ELi2ELi4ENS5_IJNS4_1CILi1EEESB_SB_EEEEENS5_IJNSA_ILi64EEESE_NSA_ILi128EEEEEEaNS5_IJlSB_lEEEaSH_NS4_8TiledMMAINS4_8MMA_AtomIJNS4_15SM100_MMA_S8_SSIaaiLi64ELi64ELNS4_4UMMA5MajorE0ELSM_0ELNSL_8SaturateE0EEEEEENS4_6LayoutISC_NS5_IJNSA_ILi0EEESR_SR_EEEEENS5_IJNS4_10UnderscoreESU_SU_EEEEENS4_13SM90_TMA_LOADENS4_14ComposedLayoutINS4_7SwizzleILi3ELi4ELi3EEENS4_18smem_ptr_flag_bitsILi8EEENSQ_INS5_IJNSA_ILi8EEESF_EEENS5_IJSF_SB_EEEEEEEvNS4_8identityESX_S17_vS18_EENS_8epilogue10collective18CollectiveEpilogueINS1A_23Sm100TmaWarpSpecializedILi1ELi1ELi32ELb0ELb0EEEJSG_NS5_IJNSQ_ISE_SB_EES1F_EEEaSH_aSH_NS1A_6fusion15FusionCallbacksIS1E_NS1H_17LinearCombinationIaiaiLNS_15FloatRoundStyleE2EEESG_S1G_JEEENS4_5SM1004TMEM4LOAD26SM100_TMEM_LOAD_16dp32b32xESX_NSY_INSZ_ILi2ELi4ELi3EEES12_NSQ_INS5_IJS13_SE_EEENS5_IJSE_SB_EEEEEEENS4_39AutoVectorizingCopyWithAssumedAlignmentILi128EEENS4_14SM90_TMA_STOREES1V_S1X_S1X_EEEvvEEEEvNT_6ParamsE --------------------------
	.section	.nv.info._ZN7cutlass13device_kernelINS_4gemm6kernel13GemmUniversalIN4cute5tupleIJiiiiEEENS1_10collective13CollectiveMmaINS1_35MainloopSm100TmaUmmaWarpSpecializedILi13ELi2ELi4ENS5_IJNS4_1CILi1EEESB_SB_EEEEENS5_IJNSA_ILi64EEESE_NSA_ILi128EEEEEEaNS5_IJlSB_lEEEaSH_NS4_8TiledMMAINS4_8MMA_AtomIJNS4_15SM100_MMA_S8_SSIaaiLi64ELi64ELNS4_4UMMA5MajorE0ELSM_0ELNSL_8SaturateE0EEEEEENS4_6LayoutISC_NS5_IJNSA_ILi0EEESR_SR_EEEEENS5_IJNS4_10UnderscoreESU_SU_EEEEENS4_13SM90_TMA_LOADENS4_14ComposedLayoutINS4_7SwizzleILi3ELi4ELi3EEENS4_18smem_ptr_flag_bitsILi8EEENSQ_INS5_IJNSA_ILi8EEESF_EEENS5_IJSF_SB_EEEEEEEvNS4_8identityESX_S17_vS18_EENS_8epilogue10collective18CollectiveEpilogueINS1A_23Sm100TmaWarpSpecializedILi1ELi1ELi32ELb0ELb0EEEJSG_NS5_IJNSQ_ISE_SB_EES1F_EEEaSH_aSH_NS1A_6fusion15FusionCallbacksIS1E_NS1H_17LinearCombinationIaiaiLNS_15FloatRoundStyleE2EEESG_S1G_JEEENS4_5SM1004TMEM4LOAD26SM100_TMEM_LOAD_16dp32b32xESX_NSY_INSZ_ILi2ELi4ELi3EEES12_NSQ_INS5_IJS13_SE_EEENS5_IJSE_SB_EEEEEEENS4_39AutoVectorizingCopyWithAssumedAlignmentILi128EEENS4_14SM90_TMA_STOREES1V_S1X_S1X_EEEvvEEEEvNT_6ParamsE,"",@"SHT_CUDA_INFO"
	.sectionflags	@""
	.align	4


	//----- nvinfo : EIATTR_CUDA_API_VERSION
	.align		4
        /*0000*/ 	.byte	0x04, 0x37
        /*0002*/ 	.short	(.L_31 - .L_30)
.L_30:
        /*0004*/ 	.word	0x00000082


	//----- nvinfo : EIATTR_KPARAM_INFO
	.align		4
.L_31:
        /*0008*/ 	.byte	0x04, 0x17
        /*000a*/ 	.short	(.L_33 - .L_32)
.L_32:
        /*000c*/ 	.word	0x00000000
        /*0010*/ 	.short	0x0000
        /*0012*/ 	.short	0x0000
        /*0014*/ 	.byte	0x00, 0xf0, 0x01, 0x20


	//----- nvinfo : EIATTR_AT_ENTRY_FRAGMENTS
	.align		4
.L_33:
        /*0018*/ 	.byte	0x04, 0x4f
        /*001a*/ 	.short	(.L_35 - .L_34)


	//   ....[0]....
.L_34:
        /*001c*/ 	.word	0x00000006


	//----- nvinfo : EIATTR_RESERVED_SMEM_USED
	.align		4
.L_35:
        /*0020*/ 	.byte	0x01, 0x41
	.zero		2


	//----- nvinfo : EIATTR_SPARSE_MMA_MASK
	.align		4
        /*0024*/ 	.byte	0x03, 0x50
        /*0026*/ 	.short	0x0000


	//----- nvinfo : EIATTR_TCGEN05_1CTA_USED
	.align		4
        /*0028*/ 	.byte	0x01, 0x51
	.zero		2


	//----- nvinfo : EIATTR_MAXREG_COUNT
	.align		4
        /*002c*/ 	.byte	0x03, 0x1b
        /*002e*/ 	.short	0x00ff


	//----- nvinfo : EIATTR_NUM_BARRIERS
	.align		4
        /*0030*/ 	.byte	0x02, 0x4c
        /*0032*/ 	.byte	0x07
	.zero		1


	//----- nvinfo : EIATTR_EXTERNS
	.align		4
        /*0034*/ 	.byte	0x04, 0x0f
        /*0036*/ 	.short	(.L_37 - .L_36)


	//   ....[0]....
	.align		4
.L_36:
        /*0038*/ 	.word	index@(__assertfail)


	//----- nvinfo : EIATTR_MERCURY_ISA_VERSION
	.align		4
.L_37:
        /*003c*/ 	.byte	0x03, 0x5f
        /*003e*/ 	.short	0x0101


	//----- nvinfo : EIATTR_INT_WARP_WIDE_INSTR_OFFSETS
	.align		4
        /*0040*/ 	.byte	0x04, 0x31
        /*0042*/ 	.short	(.L_39 - .L_38)


	//   ....[0]....
.L_38:
        /*0044*/ 	.word	0x00001eb0


	//   ....[1]....
        /*0048*/ 	.word	0x00003e70


	//   ....[2]....
        /*004c*/ 	.word	0x00003e90


	//   ....[3]....
        /*0050*/ 	.word	0x00003ec0


	//   ....[4]....
        /*0054*/ 	.word	0x000048d0


	//   ....[5]....
        /*0058*/ 	.word	0x000049c0


	//----- nvinfo : EIATTR_COOP_GROUP_MASK_REGIDS
	.align		4
.L_39:
        /*005c*/ 	.byte	0x04, 0x29
        /*005e*/ 	.short	(.L_41 - .L_40)


	//   ....[0]....
.L_40:
        /*0060*/ 	.word	0xffffffff


	//   ....[1]....
        /*0064*/ 	.word	0xffffffff


	//   ....[2]....
        /*0068*/ 	.word	0xffffffff


	//   ....[3]....
        /*006c*/ 	.word	0xffffffff


	//   ....[4]....
        /*0070*/ 	.word	0xffffffff


	//   ....[5]....
        /*0074*/ 	.word	0xffffffff


	//   ....[6]....
        /*0078*/ 	.word	0xffffffff


	//   ....[7]....
        /*007c*/ 	.word	0xffffffff


	//   ....[8]....
        /*0080*/ 	.word	0xffffffff


	//   ....[9]....
        /*0084*/ 	.word	0xffffffff


	//   ....[10]....
        /*0088*/ 	.word	0xffffffff


	//   ....[11]....
        /*008c*/ 	.word	0xffffffff


	//   ....[12]....
        /*0090*/ 	.word	0xffffffff


	//----- nvinfo : EIATTR_COOP_GROUP_INSTR_OFFSETS
	.align		4
.L_41:
        /*0094*/ 	.byte	0x04, 0x28
        /*0096*/ 	.short	(.L_43 - .L_42)


	//   ....[0]....
.L_42:
        /*0098*/ 	.word	0x00000090


	//   ....[1]....
        /*009c*/ 	.word	0x000004d0


	//   ....[2]....
        /*00a0*/ 	.word	0x00000790


	//   ....[3]....
        /*00a4*/ 	.word	0x000008d0


	//   ....[4]....
        /*00a8*/ 	.word	0x000009d0


	//   ....[5]....
        /*00ac*/ 	.word	0x00000b40


	//   ....[6]....
        /*00b0*/ 	.word	0x00000ce0


	//   ....[7]....
        /*00b4*/ 	.word	0x00001d90


	//   ....[8]....
        /*00b8*/ 	.word	0x00003080


	//   ....[9]....
        /*00bc*/ 	.word	0x00003290


	//   ....[10]....
        /*00c0*/ 	.word	0x000032c0


	//   ....[11]....
        /*00c4*/ 	.word	0x00003d50


	//   ....[12]....
        /*00c8*/ 	.word	0x00003f80


	//----- nvinfo : EIATTR_VRC_CTA_INIT_COUNT
	.align		4
.L_43:
        /*00cc*/ 	.byte	0x02, 0x4a
        /*00ce*/ 	.byte	0x80
	.zero		1


	//----- nvinfo : EIATTR_SYSCALL_OFFSETS
	.align		4
        /*00d0*/ 	.byte	0x04, 0x46
        /*00d2*/ 	.short	(.L_45 - .L_44)


	//   ....[0]....
.L_44:
        /*00d4*/ 	.word	0x000053e0


	//   ....[1]....
        /*00d8*/ 	.word	0x00005520


	//   ....[2]....
        /*00dc*/ 	.word	0x00005c80


	//----- nvinfo : EIATTR_MBARRIER_INSTR_OFFSETS
	.align		4
.L_45:
        /*00e0*/ 	.byte	0x04, 0x39
        /*00e2*/ 	.short	(.L_47 - .L_46)


	//   ....[0]....
.L_46:
        /*00e4*/ 	.word	0x000005d0
        /*00e8*/ 	.word	0x000000ff
        /*00ec*/ 	.word	0x00000000
        /*00f0*/ 	.short	0x0100
        /*00f2*/ 	.byte	0x05
	.zero		1


	//   ....[1]....
        /*00f4*/ 	.word	0x000005e0
        /*00f8*/ 	.word	0x000000ff
        /*00fc*/ 	.word	0x00000068
        /*0100*/ 	.short	0x0100
        /*0102*/ 	.byte	0x05
	.zero		1


	//   ....[2]....
        /*0104*/ 	.word	0x000005f0
        /*0108*/ 	.word	0x000000ff
        /*010c*/ 	.word	0x00000008
        /*0110*/ 	.short	0x0100
        /*0112*/ 	.byte	0x05
	.zero		1


	//   ....[3]....
        /*0114*/ 	.word	0x00000600
        /*0118*/ 	.word	0x000000ff
        /*011c*/ 	.word	0x00000070
        /*0120*/ 	.short	0x0100
        /*0122*/ 	.byte	0x05
	.zero		1


	//   ....[4]....
        /*0124*/ 	.word	0x00000610
        /*0128*/ 	.word	0x000000ff
        /*012c*/ 	.word	0x00000010
        /*0130*/ 	.short	0x0100
        /*0132*/ 	.byte	0x05
	.zero		1


	//   ....[5]....
        /*0134*/ 	.word	0x00000620
        /*0138*/ 	.word	0x000000ff
        /*013c*/ 	.word	0x00000078
        /*0140*/ 	.short	0x0100
        /*0142*/ 	.byte	0x05
	.zero		1


	//   ....[6]....
        /*0144*/ 	.word	0x00000630
        /*0148*/ 	.word	0x000000ff
        /*014c*/ 	.word	0x00000018
        /*0150*/ 	.short	0x0100
        /*0152*/ 	.byte	0x05
	.zero		1


	//   ....[7]....
        /*0154*/ 	.word	0x00000640
        /*0158*/ 	.word	0x000000ff
        /*015c*/ 	.word	0x00000080
        /*0160*/ 	.short	0x0100
        /*0162*/ 	.byte	0x05
	.zero		1


	//   ....[8]....
        /*0164*/ 	.word	0x00000650
        /*0168*/ 	.word	0x000000ff
        /*016c*/ 	.word	0x00000020
        /*0170*/ 	.short	0x0100
        /*0172*/ 	.byte	0x05
	.zero		1


	//   ....[9]....
        /*0174*/ 	.word	0x00000660
        /*0178*/ 	.word	0x000000ff
        /*017c*/ 	.word	0x00000088
        /*0180*/ 	.short	0x0100
        /*0182*/ 	.byte	0x05
	.zero		1


	//   ....[10]....
        /*0184*/ 	.word	0x00000670
        /*0188*/ 	.word	0x000000ff
        /*018c*/ 	.word	0x00000028
        /*0190*/ 	.short	0x0100
        /*0192*/ 	.byte	0x05
	.zero		1


	//   ....[11]....
        /*0194*/ 	.word	0x00000680
        /*0198*/ 	.word	0x000000ff
        /*019c*/ 	.word	0x00000090
        /*01a0*/ 	.short	0x0100
        /*01a2*/ 	.byte	0x05
	.zero		1


	//   ....[12]....
        /*01a4*/ 	.word	0x00000690
        /*01a8*/ 	.word	0x000000ff
        /*01ac*/ 	.word	0x00000030
        /*01b0*/ 	.short	0x0100
        /*01b2*/ 	.byte	0x05
	.zero		1


	//   ....[13]....
        /*01b4*/ 	.word	0x000006a0
        /*01b8*/ 	.word	0x000000ff
        /*01bc*/ 	.word	0x00000098
        /*01c0*/ 	.short	0x0100
        /*01c2*/ 	.byte	0x05
	.zero		1


	//   ....[14]....
        /*01c4*/ 	.word	0x000006b0
        /*01c8*/ 	.word	0x000000ff
        /*01cc*/ 	.word	0x00000038
        /*01d0*/ 	.short	0x0100
        /*01d2*/ 	.byte	0x05
	.zero		1


	//   ....[15]....
        /*01d4*/ 	.word	0x000006c0
        /*01d8*/ 	.word	0x000000ff
        /*01dc*/ 	.word	0x000000a0
        /*01e0*/ 	.short	0x0100
        /*01e2*/ 	.byte	0x05
	.zero		1


	//   ....[16]....
        /*01e4*/ 	.word	0x000006d0
        /*01e8*/ 	.word	0x000000ff
        /*01ec*/ 	.word	0x00000040
        /*01f0*/ 	.short	0x0100
        /*01f2*/ 	.byte	0x05
	.zero		1


	//   ....[17]....
        /*01f4*/ 	.word	0x000006e0
        /*01f8*/ 	.word	0x000000ff
        /*01fc*/ 	.word	0x000000a8
        /*0200*/ 	.short	0x0100
        /*0202*/ 	.byte	0x05
	.zero		1


	//   ....[18]....
        /*0204*/ 	.word	0x000006f0
        /*0208*/ 	.word	0x000000ff
        /*020c*/ 	.word	0x00000048
        /*0210*/ 	.short	0x0100
        /*0212*/ 	.byte	0x05
	.zero		1


	//   ....[19]....
        /*0214*/ 	.word	0x00000700
        /*0218*/ 	.word	0x000000ff
        /*021c*/ 	.word	0x000000b0
        /*0220*/ 	.short	0x0100
        /*0222*/ 	.byte	0x05
	.zero		1


	//   ....[20]....
        /*0224*/ 	.word	0x00000710
        /*0228*/ 	.word	0x000000ff
        /*022c*/ 	.word	0x00000050
        /*0230*/ 	.short	0x0100
        /*0232*/ 	.byte	0x05
	.zero		1


	//   ....[21]....
        /*0234*/ 	.word	0x00000720
        /*0238*/ 	.word	0x000000ff
        /*023c*/ 	.word	0x000000b8
        /*0240*/ 	.short	0x0100
        /*0242*/ 	.byte	0x05
	.zero		1


	//   ....[22]....
        /*0244*/ 	.word	0x00000730
        /*0248*/ 	.word	0x000000ff
        /*024c*/ 	.word	0x00000058
        /*0250*/ 	.short	0x0100
        /*0252*/ 	.byte	0x05
	.zero		1


	//   ....[23]....
        /*0254*/ 	.word	0x00000740
        /*0258*/ 	.word	0x000000ff
        /*025c*/ 	.word	0x000000c0
        /*0260*/ 	.short	0x0100
        /*0262*/ 	.byte	0x05
	.zero		1


	//   ....[24]....
        /*0264*/ 	.word	0x00000750
        /*0268*/ 	.word	0x000000ff
        /*026c*/ 	.word	0x00000060
        /*0270*/ 	.short	0x0100
        /*0272*/ 	.byte	0x05
	.zero		1


	//   ....[25]....
        /*0274*/ 	.word	0x00000760
        /*0278*/ 	.word	0x000000ff
        /*027c*/ 	.word	0x000000c8
        /*0280*/ 	.short	0x0100
        /*0282*/ 	.byte	0x05
	.zero		1


	//   ....[26]....
        /*0284*/ 	.word	0x000008a0
        /*0288*/ 	.word	0x000000ff
        /*028c*/ 	.word	0x000000d0
        /*0290*/ 	.short	0x0100
        /*0292*/ 	.byte	0x06
	.zero		1


	//   ....[27]....
        /*0294*/ 	.word	0x000008b0
        /*0298*/ 	.word	0x000000ff
        /*029c*/ 	.word	0x000000d8
        /*02a0*/ 	.short	0x0100
        /*02a2*/ 	.byte	0x06
	.zero		1


	//   ....[28]....
        /*02a4*/ 	.word	0x000009a0
        /*02a8*/ 	.word	0x000000ff
        /*02ac*/ 	.word	0x000000e0
        /*02b0*/ 	.short	0x0100
        /*02b2*/ 	.byte	0x05
	.zero		1


	//   ....[29]....
        /*02b4*/ 	.word	0x000009b0
        /*02b8*/ 	.word	0x000000ff
        /*02bc*/ 	.word	0x000000e8
        /*02c0*/ 	.short	0x0100
        /*02c2*/ 	.byte	0x05
	.zero		1


	//   ....[30]....
        /*02c4*/ 	.word	0x00000af0
        /*02c8*/ 	.word	0x000000ff
        /*02cc*/ 	.word	0x000000f0
        /*02d0*/ 	.short	0x0100
        /*02d2*/ 	.byte	0x05
	.zero		1


	//   ....[31]....
        /*02d4*/ 	.word	0x00000b00
        /*02d8*/ 	.word	0x000000ff
        /*02dc*/ 	.word	0x00000100
        /*02e0*/ 	.short	0x0100
        /*02e2*/ 	.byte	0x05
	.zero		1


	//   ....[32]....
        /*02e4*/ 	.word	0x00000b10
        /*02e8*/ 	.word	0x000000ff
        /*02ec*/ 	.word	0x000000f8
        /*02f0*/ 	.short	0x0100
        /*02f2*/ 	.byte	0x05
	.zero		1


	//   ....[33]....
        /*02f4*/ 	.word	0x00000b20
        /*02f8*/ 	.word	0x000000ff
        /*02fc*/ 	.word	0x00000108
        /*0300*/ 	.short	0x0100
        /*0302*/ 	.byte	0x05
	.zero		1


	//   ....[34]....
        /*0304*/ 	.word	0x00000c50
        /*0308*/ 	.word	0x000000ff
        /*030c*/ 	.word	0x00000110
        /*0310*/ 	.short	0x0100
        /*0312*/ 	.byte	0x06
	.zero		1


	//   ....[35]....
        /*0314*/ 	.word	0x00000c60
        /*0318*/ 	.word	0x000000ff
        /*031c*/ 	.word	0x00000130
        /*0320*/ 	.short	0x0100
        /*0322*/ 	.byte	0x06
	.zero		1


	//   ....[36]....
        /*0324*/ 	.word	0x00000c70
        /*0328*/ 	.word	0x000000ff
        /*032c*/ 	.word	0x00000118
        /*0330*/ 	.short	0x0100
        /*0332*/ 	.byte	0x06
	.zero		1


	//   ....[37]....
        /*0334*/ 	.word	0x00000c80
        /*0338*/ 	.word	0x000000ff
        /*033c*/ 	.word	0x00000138
        /*0340*/ 	.short	0x0100
        /*0342*/ 	.byte	0x06
	.zero		1


	//   ....[38]....
        /*0344*/ 	.word	0x00000c90
        /*0348*/ 	.word	0x000000ff
        /*034c*/ 	.word	0x00000120
        /*0350*/ 	.short	0x0100
        /*0352*/ 	.byte	0x06
	.zero		1


	//   ....[39]....
        /*0354*/ 	.word	0x00000ca0
        /*0358*/ 	.word	0x000000ff
        /*035c*/ 	.word	0x00000140
        /*0360*/ 	.short	0x0100
        /*0362*/ 	.byte	0x06
	.zero		1


	//   ....[40]....
        /*0364*/ 	.word	0x00000cb0
        /*0368*/ 	.word	0x000000ff
        /*036c*/ 	.word	0x00000128
        /*0370*/ 	.short	0x0100
        /*0372*/ 	.byte	0x06
	.zero		1


	//   ....[41]....
        /*0374*/ 	.word	0x00000cc0
        /*0378*/ 	.word	0x000000ff
        /*037c*/ 	.word	0x00000148
        /*0380*/ 	.short	0x0100
        /*0382*/ 	.byte	0x06
	.zero		1


	//   ....[42]....
        /*0384*/ 	.word	0x00000db0
        /*0388*/ 	.word	0x000000ff
        /*038c*/ 	.word	0x00000150
        /*0390*/ 	.short	0x0100
        /*0392*/ 	.byte	0x05
	.zero		1


	//   ....[43]....
        /*0394*/ 	.word	0x00000dc0
        /*0398*/ 	.word	0x000000ff
        /*039c*/ 	.word	0x00000160
        /*03a0*/ 	.short	0x0100
        /*03a2*/ 	.byte	0x05
	.zero		1


	//   ....[44]....
        /*03a4*/ 	.word	0x00000dd0
        /*03a8*/ 	.word	0x000000ff
        /*03ac*/ 	.word	0x00000158
        /*03b0*/ 	.short	0x0100
        /*03b2*/ 	.byte	0x05
	.zero		1


	//   ....[45]....
        /*03b4*/ 	.word	0x00000de0
        /*03b8*/ 	.word	0x000000ff
        /*03bc*/ 	.word	0x00000168
        /*03c0*/ 	.short	0x0100
        /*03c2*/ 	.byte	0x05
	.zero		1


	//   ....[46]....
        /*03c4*/ 	.word	0x000016b0
        /*03c8*/ 	.word	0x00000003
        /*03cc*/ 	.word	0x00000160
        /*03d0*/ 	.short	0x010a
        /*03d2*/ 	.byte	0xff
	.zero		1


	//   ....[47]....
        /*03d4*/ 	.word	0x000016e0
        /*03d8*/ 	.word	0x00000003
        /*03dc*/ 	.word	0x00000150
        /*03e0*/ 	.short	0x0101
        /*03e2*/ 	.byte	0xff
	.zero		1


	//   ....[48]....
        /*03e4*/ 	.word	0x000017b0
        /*03e8*/ 	.word	0x000000ff
        /*03ec*/ 	.word	0x00000068
        /*03f0*/ 	.short	0x010a
        /*03f2*/ 	.byte	0x08
	.zero		1


	//   ....[49]....
        /*03f4*/ 	.word	0x00001850
        /*03f8*/ 	.word	0x000000ff
        /*03fc*/ 	.word	0x00000068
        /*0400*/ 	.short	0x010a
        /*0402*/ 	.byte	0x21
	.zero		1


	//   ....[50]....
        /*0404*/ 	.word	0x000019b0
        /*0408*/ 	.word	0x000000ff
        /*040c*/ 	.word	0x00000068
        /*0410*/ 	.short	0x010a
        /*0412*/ 	.byte	0x08
	.zero		1


	//   ....[51]....
        /*0414*/ 	.word	0x00001aa0
        /*0418*/ 	.word	0x000000ff
        /*041c*/ 	.word	0x000000e8
        /*0420*/ 	.short	0x0101
        /*0422*/ 	.byte	0x04
	.zero		1


	//   ....[52]....
        /*0424*/ 	.word	0x00001ac0
        /*0428*/ 	.word	0x000000ff
        /*042c*/ 	.word	0x00000068
        /*0430*/ 	.short	0x010a
        /*0432*/ 	.byte	0x08
	.zero		1


	//   ....[53]....
        /*0434*/ 	.word	0x00001b40
        /*0438*/ 	.word	0x000000ff
        /*043c*/ 	.word	0x00000068
        /*0440*/ 	.short	0x010a
        /*0442*/ 	.byte	0x11
	.zero		1


	//   ....[54]....
        /*0444*/ 	.word	0x00001ca0
        /*0448*/ 	.word	0x000000ff
        /*044c*/ 	.word	0x00000068
        /*0450*/ 	.short	0x010a
        /*0452*/ 	.byte	0x08
	.zero		1


	//   ....[55]....
        /*0454*/ 	.word	0x00001dc0
        /*0458*/ 	.word	0x00000002
        /*045c*/ 	.word	0x000000f0
        /*0460*/ 	.short	0x010a
        /*0462*/ 	.byte	0xff
	.zero		1


	//   ....[56]....
        /*0464*/ 	.word	0x00001e80
        /*0468*/ 	.word	0x00000002
        /*046c*/ 	.word	0x00000000
        /*0470*/ 	.short	0x0101
        /*0472*/ 	.byte	0xff
	.zero		1


	//   ....[57]....
        /*0474*/ 	.word	0x000023e0
        /*0478*/ 	.word	0x000000ff
        /*047c*/ 	.word	0x00000000
        /*0480*/ 	.short	0x010a
        /*0482*/ 	.byte	0x05
	.zero		1


	//   ....[58]....
        /*0484*/ 	.word	0x00002470
        /*0488*/ 	.word	0x000000ff
        /*048c*/ 	.word	0x00000000
        /*0490*/ 	.short	0x010a
        /*0492*/ 	.byte	0x05
	.zero		1


	//   ....[59]....
        /*0494*/ 	.word	0x00002500
        /*0498*/ 	.word	0x000000ff
        /*049c*/ 	.word	0x00000000
        /*04a0*/ 	.short	0x010a
        /*04a2*/ 	.byte	0x05
	.zero		1


	//   ....[60]....
        /*04a4*/ 	.word	0x00002590
        /*04a8*/ 	.word	0x000000ff
        /*04ac*/ 	.word	0x00000000
        /*04b0*/ 	.short	0x010a
        /*04b2*/ 	.byte	0x05
	.zero		1


	//   ....[61]....
        /*04b4*/ 	.word	0x00002620
        /*04b8*/ 	.word	0x000000ff
        /*04bc*/ 	.word	0x00000000
        /*04c0*/ 	.short	0x010a
        /*04c2*/ 	.byte	0x05
	.zero		1


	//   ....[62]....
        /*04c4*/ 	.word	0x000026b0
        /*04c8*/ 	.word	0x000000ff
        /*04cc*/ 	.word	0x00000000
        /*04d0*/ 	.short	0x010a
        /*04d2*/ 	.byte	0x05
	.zero		1


	//   ....[63]....
        /*04d4*/ 	.word	0x00002740
        /*04d8*/ 	.word	0x000000ff
        /*04dc*/ 	.word	0x00000000
        /*04e0*/ 	.short	0x010a
        /*04e2*/ 	.byte	0x05
	.zero		1


	//   ....[64]....
        /*04e4*/ 	.word	0x000027d0
        /*04e8*/ 	.word	0x000000ff
        /*04ec*/ 	.word	0x00000000
        /*04f0*/ 	.short	0x010a
        /*04f2*/ 	.byte	0x05
	.zero		1


	//   ....[65]....
        /*04f4*/ 	.word	0x00002860
        /*04f8*/ 	.word	0x000000ff
        /*04fc*/ 	.word	0x00000000
        /*0500*/ 	.short	0x010a
        /*0502*/ 	.byte	0x05
	.zero		1


	//   ....[66]....
        /*0504*/ 	.word	0x000028f0
        /*0508*/ 	.word	0x000000ff
        /*050c*/ 	.word	0x00000000
        /*0510*/ 	.short	0x010a
        /*0512*/ 	.byte	0x05
	.zero		1


	//   ....[67]....
        /*0514*/ 	.word	0x00002980
        /*0518*/ 	.word	0x000000ff
        /*051c*/ 	.word	0x00000000
        /*0520*/ 	.short	0x010a
        /*0522*/ 	.byte	0x05
	.zero		1


	//   ....[68]....
        /*0524*/ 	.word	0x00002a10
        /*0528*/ 	.word	0x000000ff
        /*052c*/ 	.word	0x00000000
        /*0530*/ 	.short	0x010a
        /*0532*/ 	.byte	0x05
	.zero		1


	//   ....[69]....
        /*0534*/ 	.word	0x00002ab0
        /*0538*/ 	.word	0x00000000
        /*053c*/ 	.word	0x00000000
        /*0540*/ 	.short	0x010a
        /*0542*/ 	.byte	0xff
	.zero		1


	//   ....[70]....
        /*0544*/ 	.word	0x00002bd0
        /*0548*/ 	.word	0x00000000
        /*054c*/ 	.word	0x00000150
        /*0550*/ 	.short	0x010a
        /*0552*/ 	.byte	0xff
	.zero		1


	//   ....[71]....
        /*0554*/ 	.word	0x00002c30
        /*0558*/ 	.word	0x00000004
        /*055c*/ 	.word	0x00000000
        /*0560*/ 	.short	0x0101
        /*0562*/ 	.byte	0xff
	.zero		1


	//   ....[72]....
        /*0564*/ 	.word	0x00002c50
        /*0568*/ 	.word	0x000000ff
        /*056c*/ 	.word	0x00000100
        /*0570*/ 	.short	0x010a
        /*0572*/ 	.byte	0x05
	.zero		1


	//   ....[73]....
        /*0574*/ 	.word	0x00002d70
        /*0578*/ 	.word	0x00000000
        /*057c*/ 	.word	0x000000f0
        /*0580*/ 	.short	0x010a
        /*0582*/ 	.byte	0xff
	.zero		1


	//   ....[74]....
        /*0584*/ 	.word	0x00002e80
        /*0588*/ 	.word	0x00000000
        /*058c*/ 	.word	0x00000000
        /*0590*/ 	.short	0x0101
        /*0592*/ 	.byte	0xff
	.zero		1


	//   ....[75]....
        /*0594*/ 	.word	0x00002f10
        /*0598*/ 	.word	0x000000ff
        /*059c*/ 	.word	0x00000100
        /*05a0*/ 	.short	0x0106
        /*05a2*/ 	.byte	0x05
	.zero		1


	//   ....[76]....
        /*05a4*/ 	.word	0x00002f30
        /*05a8*/ 	.word	0x000000ff
        /*05ac*/ 	.word	0x00000100
        /*05b0*/ 	.short	0x010a
        /*05b2*/ 	.byte	0x05
	.zero		1


	//   ....[77]....
        /*05b4*/ 	.word	0x00002fc0
        /*05b8*/ 	.word	0x000000ff
        /*05bc*/ 	.word	0x00000100
        /*05c0*/ 	.short	0x0106
        /*05c2*/ 	.byte	0x04
	.zero		1


	//   ....[78]....
        /*05c4*/ 	.word	0x00003000
        /*05c8*/ 	.word	0x00000000
        /*05cc*/ 	.word	0x00000100
        /*05d0*/ 	.short	0x010a
        /*05d2*/ 	.byte	0xff
	.zero		1


	//   ....[79]....
        /*05d4*/ 	.word	0x00003540
        /*05d8*/ 	.word	0x00000000
        /*05dc*/ 	.word	0x000000f0
        /*05e0*/ 	.short	0x010a
        /*05e2*/ 	.byte	0xff
	.zero		1


	//   ....[80]....
        /*05e4*/ 	.word	0x00003640
        /*05e8*/ 	.word	0x00000003
        /*05ec*/ 	.word	0x00000000
        /*05f0*/ 	.short	0x0101
        /*05f2*/ 	.byte	0xff
	.zero		1


	//   ....[81]....
        /*05f4*/ 	.word	0x00003650
        /*05f8*/ 	.word	0x000000ff
        /*05fc*/ 	.word	0x00000000
        /*0600*/ 	.short	0x010a
        /*0602*/ 	.byte	0x06
	.zero		1


	//   ....[82]....
        /*0604*/ 	.word	0x000036d0
        /*0608*/ 	.word	0x000000ff
        /*060c*/ 	.word	0x00000130
        /*0610*/ 	.short	0x010a
        /*0612*/ 	.byte	0x07
	.zero		1


	//   ....[83]....
        /*0614*/ 	.word	0x000037b0
        /*0618*/ 	.word	0x000000ff
        /*061c*/ 	.word	0x00000000
        /*0620*/ 	.short	0x010a
        /*0622*/ 	.byte	0x06
	.zero		1


	//   ....[84]....
        /*0624*/ 	.word	0x000038e0
        /*0628*/ 	.word	0x000000ff
        /*062c*/ 	.word	0x00000000
        /*0630*/ 	.short	0x010a
        /*0632*/ 	.byte	0x1a
	.zero		1


	//   ....[85]....
        /*0634*/ 	.word	0x00003b80
        /*0638*/ 	.word	0x000000ff
        /*063c*/ 	.word	0x00000000
        /*0640*/ 	.short	0x010a
        /*0642*/ 	.byte	0x06
	.zero		1


	//   ....[86]....
        /*0644*/ 	.word	0x00003c10
        /*0648*/ 	.word	0x000000ff
        /*064c*/ 	.word	0x00000000
        /*0650*/ 	.short	0x010a
        /*0652*/ 	.byte	0x06
	.zero		1


	//   ....[87]....
        /*0654*/ 	.word	0x00003ca0
        /*0658*/ 	.word	0x000000ff
        /*065c*/ 	.word	0x00000000
        /*0660*/ 	.short	0x010a
        /*0662*/ 	.byte	0x06
	.zero		1


	//   ....[88]....
        /*0664*/ 	.word	0x00003d30
        /*0668*/ 	.word	0x000000ff
        /*066c*/ 	.word	0x00000000
        /*0670*/ 	.short	0x010a
        /*0672*/ 	.byte	0x07
	.zero		1


	//   ....[89]....
        /*0674*/ 	.word	0x00004170
        /*0678*/ 	.word	0x00000000
        /*067c*/ 	.word	0x000000f0
        /*0680*/ 	.short	0x010a
        /*0682*/ 	.byte	0xff
	.zero		1


	//   ....[90]....
        /*0684*/ 	.word	0x00004260
        /*0688*/ 	.word	0x00000000
        /*068c*/ 	.word	0x00000000
        /*0690*/ 	.short	0x0101
        /*0692*/ 	.byte	0xff
	.zero		1


	//   ....[91]....
        /*0694*/ 	.word	0x00004580
        /*0698*/ 	.word	0x000000ff
        /*069c*/ 	.word	0x000000e8
        /*06a0*/ 	.short	0x010a
        /*06a2*/ 	.byte	0x06
	.zero		1


	//   ....[92]....
        /*06a4*/ 	.word	0x00004700
        /*06a8*/ 	.word	0x000000ff
        /*06ac*/ 	.word	0x000000d8
        /*06b0*/ 	.short	0x010a
        /*06b2*/ 	.byte	0x06
	.zero		1


	//   ....[93]....
        /*06b4*/ 	.word	0x00004a30
        /*06b8*/ 	.word	0x000000ff
        /*06bc*/ 	.word	0x000000d0
        /*06c0*/ 	.short	0x010b
        /*06c2*/ 	.byte	0x06
	.zero		1


	//   ....[94]....
        /*06c4*/ 	.word	0x00004a50
        /*06c8*/ 	.word	0x000000ff
        /*06cc*/ 	.word	0x00000000
        /*06d0*/ 	.short	0x0101
        /*06d2*/ 	.byte	0x25
	.zero		1


	//   ....[95]....
        /*06d4*/ 	.word	0x00004a90
        /*06d8*/ 	.word	0x00000000
        /*06dc*/ 	.word	0x000000d8
        /*06e0*/ 	.short	0x010a
        /*06e2*/ 	.byte	0xff
	.zero		1


	//   ....[96]....
        /*06e4*/ 	.word	0x00004df0
        /*06e8*/ 	.word	0x00000000
        /*06ec*/ 	.word	0x000000f0
        /*06f0*/ 	.short	0x010a
        /*06f2*/ 	.byte	0xff
	.zero		1


	//   ....[97]....
        /*06f4*/ 	.word	0x00004f00
        /*06f8*/ 	.word	0x00000000
        /*06fc*/ 	.word	0x00000000
        /*0700*/ 	.short	0x0101
        /*0702*/ 	.byte	0xff
	.zero		1


	//   ....[98]....
        /*0704*/ 	.word	0x000058b0
        /*0708*/ 	.word	0x000000ff
        /*070c*/ 	.word	0x000000d0
        /*0710*/ 	.short	0x010a
        /*0712*/ 	.byte	0x2b
	.zero		1


	//   ....[99]....
        /*0714*/ 	.word	0x000058d0
        /*0718*/ 	.word	0x0000005c
        /*071c*/ 	.word	0x00000110
        /*0720*/ 	.short	0x010a
        /*0722*/ 	.byte	0xff
	.zero		1


	//   ....[100]....
        /*0724*/ 	.word	0x00005a20
        /*0728*/ 	.word	0x000000ff
        /*072c*/ 	.word	0x000000d0
        /*0730*/ 	.short	0x010a
        /*0732*/ 	.byte	0x2b
	.zero		1


	//   ....[101]....
        /*0734*/ 	.word	0x00005b00
        /*0738*/ 	.word	0x000000ff
        /*073c*/ 	.word	0x00000000
        /*0740*/ 	.short	0x0101
        /*0742*/ 	.byte	0x04
	.zero		1


	//   ....[102]....
        /*0744*/ 	.word	0x00005b60
        /*0748*/ 	.word	0x0000005c
        /*074c*/ 	.word	0x00000110
        /*0750*/ 	.short	0x010a
        /*0752*/ 	.byte	0xff
	.zero		1


	//   ....[103]....
        /*0754*/ 	.word	0x00005ec0
        /*0758*/ 	.word	0x000000ff
        /*075c*/ 	.word	0x00000000
        /*0760*/ 	.short	0x0101
        /*0762*/ 	.byte	0x05
	.zero		1


	//   ....[104]....
        /*0764*/ 	.word	0x00006830
        /*0768*/ 	.word	0x00000003
        /*076c*/ 	.word	0x00000160
        /*0770*/ 	.short	0x010a
        /*0772*/ 	.byte	0xff
	.zero		1


	//   ....[105]....
        /*0774*/ 	.word	0x00006890
        /*0778*/ 	.word	0x00000002
        /*077c*/ 	.word	0x00000068
        /*0780*/ 	.short	0x010a
        /*0782*/ 	.byte	0xff
	.zero		1


	//   ....[106]....
        /*0784*/ 	.word	0x000068f0
        /*0788*/ 	.word	0x00000002
        /*078c*/ 	.word	0x00000068
        /*0790*/ 	.short	0x010a
        /*0792*/ 	.byte	0xff
	.zero		1


	//   ....[107]....
        /*0794*/ 	.word	0x00006940
        /*0798*/ 	.word	0x00000002
        /*079c*/ 	.word	0x000000f0
        /*07a0*/ 	.short	0x010a
        /*07a2*/ 	.byte	0xff
	.zero		1


	//   ....[108]....
        /*07a4*/ 	.word	0x000069a0
        /*07a8*/ 	.word	0x00000000
        /*07ac*/ 	.word	0x00000000
        /*07b0*/ 	.short	0x010a
        /*07b2*/ 	.byte	0xff
	.zero		1


	//   ....[109]....
        /*07b4*/ 	.word	0x00006a00
        /*07b8*/ 	.word	0x00000000
        /*07bc*/ 	.word	0x00000000
        /*07c0*/ 	.short	0x010a
        /*07c2*/ 	.byte	0xff
	.zero		1


	//   ....[110]....
        /*07c4*/ 	.word	0x00006a60
        /*07c8*/ 	.word	0x00000000
        /*07cc*/ 	.word	0x00000000
        /*07d0*/ 	.short	0x010a
        /*07d2*/ 	.byte	0xff
	.zero		1


	//   ....[111]....
        /*07d4*/ 	.word	0x00006ac0
        /*07d8*/ 	.word	0x00000000
        /*07dc*/ 	.word	0x00000000
        /*07e0*/ 	.short	0x010a
        /*07e2*/ 	.byte	0xff
	.zero		1


	//   ....[112]....
        /*07e4*/ 	.word	0x00006b20
        /*07e8*/ 	.word	0x00000000
        /*07ec*/ 	.word	0x00000000
        /*07f0*/ 	.short	0x010a
        /*07f2*/ 	.byte	0xff
	.zero		1


	//   ....[113]....
        /*07f4*/ 	.word	0x00006b80
        /*07f8*/ 	.word	0x00000000
        /*07fc*/ 	.word	0x00000000
        /*0800*/ 	.short	0x010a
        /*0802*/ 	.byte	0xff
	.zero		1


	//   ....[114]....
        /*0804*/ 	.word	0x00006be0
        /*0808*/ 	.word	0x00000000
        /*080c*/ 	.word	0x00000000
        /*0810*/ 	.short	0x010a
        /*0812*/ 	.byte	0xff
	.zero		1


	//   ....[115]....
        /*0814*/ 	.word	0x00006c40
        /*0818*/ 	.word	0x00000000
        /*081c*/ 	.word	0x00000000
        /*0820*/ 	.short	0x010a
        /*0822*/ 	.byte	0xff
	.zero		1


	//   ....[116]....
        /*0824*/ 	.word	0x00006ca0
        /*0828*/ 	.word	0x00000000
        /*082c*/ 	.word	0x00000000
        /*0830*/ 	.short	0x010a
        /*0832*/ 	.byte	0xff
	.zero		1


	//   ....[117]....
        /*0834*/ 	.word	0x00006d00
        /*0838*/ 	.word	0x00000000
        /*083c*/ 	.word	0x00000000
        /*0840*/ 	.short	0x010a
        /*0842*/ 	.byte	0xff
	.zero		1


	//   ....[118]....
        /*0844*/ 	.word	0x00006d60
        /*0848*/ 	.word	0x00000000
        /*084c*/ 	.word	0x00000000
        /*0850*/ 	.short	0x010a
        /*0852*/ 	.byte	0xff
	.zero		1


	//   ....[119]....
        /*0854*/ 	.word	0x00006dc0
        /*0858*/ 	.word	0x00000000
        /*085c*/ 	.word	0x00000000
        /*0860*/ 	.short	0x010a
        /*0862*/ 	.byte	0xff
	.zero		1


	//   ....[120]....
        /*0864*/ 	.word	0x00006e10
        /*0868*/ 	.word	0x00000000
        /*086c*/ 	.word	0x00000150
        /*0870*/ 	.short	0x010a
        /*0872*/ 	.byte	0xff
	.zero		1


	//   ....[121]....
        /*0874*/ 	.word	0x00006e70
        /*0878*/ 	.word	0x00000000
        /*087c*/ 	.word	0x00000100
        /*0880*/ 	.short	0x010a
        /*0882*/ 	.byte	0xff
	.zero		1


	//   ....[122]....
        /*0884*/ 	.word	0x00006ec0
        /*0888*/ 	.word	0x00000000
        /*088c*/ 	.word	0x000000f0
        /*0890*/ 	.short	0x010a
        /*0892*/ 	.byte	0xff
	.zero		1


	//   ....[123]....
        /*0894*/ 	.word	0x00006f20
        /*0898*/ 	.word	0x00000000
        /*089c*/ 	.word	0x00000100
        /*08a0*/ 	.short	0x010a
        /*08a2*/ 	.byte	0xff
	.zero		1


	//   ....[124]....
        /*08a4*/ 	.word	0x00006f70
        /*08a8*/ 	.word	0x00000000
        /*08ac*/ 	.word	0x000000f0
        /*08b0*/ 	.short	0x010a
        /*08b2*/ 	.byte	0xff
	.zero		1


	//   ....[125]....
        /*08b4*/ 	.word	0x00006fd0
        /*08b8*/ 	.word	0x00000003
        /*08bc*/ 	.word	0x00000130
        /*08c0*/ 	.short	0x010a
        /*08c2*/ 	.byte	0xff
	.zero		1


	//   ....[126]....
        /*08c4*/ 	.word	0x00007030
        /*08c8*/ 	.word	0x00000000
        /*08cc*/ 	.word	0x00000000
        /*08d0*/ 	.short	0x010a
        /*08d2*/ 	.byte	0xff
	.zero		1


	//   ....[127]....
        /*08d4*/ 	.word	0x00007090
        /*08d8*/ 	.word	0x00000000
        /*08dc*/ 	.word	0x00000000
        /*08e0*/ 	.short	0x010a
        /*08e2*/ 	.byte	0xff
	.zero		1


	//   ....[128]....
        /*08e4*/ 	.word	0x000070f0
        /*08e8*/ 	.word	0x00000000
        /*08ec*/ 	.word	0x00000000
        /*08f0*/ 	.short	0x010a
        /*08f2*/ 	.byte	0xff
	.zero		1


	//   ....[129]....
        /*08f4*/ 	.word	0x00007150
        /*08f8*/ 	.word	0x00000000
        /*08fc*/ 	.word	0x00000000
        /*0900*/ 	.short	0x010a
        /*0902*/ 	.byte	0xff
	.zero		1


	//   ....[130]....
        /*0904*/ 	.word	0x000071b0
        /*0908*/ 	.word	0x00000000
        /*090c*/ 	.word	0x00000000
        /*0910*/ 	.short	0x010a
        /*0912*/ 	.byte	0xff
	.zero		1


	//   ....[131]....
        /*0914*/ 	.word	0x00007200
        /*0918*/ 	.word	0x00000000
        /*091c*/ 	.word	0x000000f0
        /*0920*/ 	.short	0x010a
        /*0922*/ 	.byte	0xff
	.zero		1


	//   ....[132]....
        /*0924*/ 	.word	0x00007260
        /*0928*/ 	.word	0x00000000
        /*092c*/ 	.word	0x000000e8
        /*0930*/ 	.short	0x010a
        /*0932*/ 	.byte	0xff
	.zero		1


	//   ....[133]....
        /*0934*/ 	.word	0x000072c0
        /*0938*/ 	.word	0x00000003
        /*093c*/ 	.word	0x000000d8
        /*0940*/ 	.short	0x010a
        /*0942*/ 	.byte	0xff
	.zero		1


	//   ....[134]....
        /*0944*/ 	.word	0x00007310
        /*0948*/ 	.word	0x00000000
        /*094c*/ 	.word	0x000000f0
        /*0950*/ 	.short	0x010a
        /*0952*/ 	.byte	0xff
	.zero		1


	//   ....[135]....
        /*0954*/ 	.word	0x00007370
        /*0958*/ 	.word	0x00000000
        /*095c*/ 	.word	0x000000d0
        /*0960*/ 	.short	0x010a
        /*0962*/ 	.byte	0xff
	.zero		1


	//   ....[136]....
        /*0964*/ 	.word	0x000073c0
        /*0968*/ 	.word	0x0000005c
        /*096c*/ 	.word	0x00000110
        /*0970*/ 	.short	0x010a
        /*0972*/ 	.byte	0xff
	.zero		1


	//----- nvinfo : EIATTR_NUM_MBARRIERS
	.align		4
.L_47:
        /*0974*/ 	.byte	0x03, 0x38
        /*0976*/ 	.short	0x002e


	//----- nvinfo : EIATTR_EXIT_INSTR_OFFSETS
	.align		4
        /*0978*/ 	.byte	0x04, 0x1c
        /*097a*/ 	.short	(.L_49 - .L_48)


	//   ....[0]....
.L_48:
        /*097c*/ 	.word	0x00002ae0


	//   ....[1]....
        /*0980*/ 	.word	0x00002fd0


	//   ....[2]....
        /*0984*/ 	.word	0x00003030


	//   ....[3]....
        /*0988*/ 	.word	0x00003f90


	//   ....[4]....
        /*098c*/ 	.word	0x00004ac0


	//   ....[5]....
        /*0990*/ 	.word	0x00004b00


	//   ....[6]....
        /*0994*/ 	.word	0x00006820


	//----- nvinfo : EIATTR_MAX_THREADS
	.align		4
.L_49:
        /*0998*/ 	.byte	0x04, 0x05
        /*099a*/ 	.short	(.L_51 - .L_50)
.L_50:
        /*099c*/ 	.word	0x00000100
        /*09a0*/ 	.word	0x00000001
        /*09a4*/ 	.word	0x00000001


	//----- nvinfo : EIATTR_CRS_STACK_SIZE
	.align		4
.L_51:
        /*09a8*/ 	.byte	0x04, 0x1e
        /*09aa*/ 	.short	(.L_53 - .L_52)
.L_52:
        /*09ac*/ 	.word	0x00000000


	//----- nvinfo : EIATTR_CBANK_PARAM_SIZE
	.align		4
.L_53:
        /*09b0*/ 	.byte	0x03, 0x19
        /*09b2*/ 	.short	0x0800


	//----- nvinfo : EIATTR_PARAM_CBANK
	.align		4
        /*09b4*/ 	.byte	0x04, 0x0a
        /*09b6*/ 	.short	(.L_55 - .L_54)
	.align		4
.L_54:
        /*09b8*/ 	.word	index@(.nv.constant0._ZN7cutlass13device_kernelINS_4gemm6kernel13GemmUniversalIN4cute5tupleIJiiiiEEENS1_10collective13CollectiveMmaINS1_35MainloopSm100TmaUmmaWarpSpecializedILi13ELi2ELi4ENS5_IJNS4_1CILi1EEESB_SB_EEEEENS5_IJNSA_ILi64EEESE_NSA_ILi128EEEEEEaNS5_IJlSB_lEEEaSH_NS4_8TiledMMAINS4_8MMA_AtomIJNS4_15SM100_MMA_S8_SSIaaiLi64ELi64ELNS4_4UMMA5MajorE0ELSM_0ELNSL_8SaturateE0EEEEEENS4_6LayoutISC_NS5_IJNSA_ILi0EEESR_SR_EEEEENS5_IJNS4_10UnderscoreESU_SU_EEEEENS4_13SM90_TMA_LOADENS4_14ComposedLayoutINS4_7SwizzleILi3ELi4ELi3EEENS4_18smem_ptr_flag_bitsILi8EEENSQ_INS5_IJNSA_ILi8EEESF_EEENS5_IJSF_SB_EEEEEEEvNS4_8identityESX_S17_vS18_EENS_8epilogue10collective18CollectiveEpilogueINS1A_23Sm100TmaWarpSpecializedILi1ELi1ELi32ELb0ELb0EEEJSG_NS5_IJNSQ_ISE_SB_EES1F_EEEaSH_aSH_NS1A_6fusion15FusionCallbacksIS1E_NS1H_17LinearCombinationIaiaiLNS_15FloatRoundStyleE2EEESG_S1G_JEEENS4_5SM1004TMEM4LOAD26SM100_TMEM_LOAD_16dp32b32xESX_NSY_INSZ_ILi2ELi4ELi3EEES12_NSQ_INS5_IJS13_SE_EEENS5_IJSE_SB_EEEEEEENS4_39AutoVectorizingCopyWithAssumedAlignmentILi128EEENS4_14SM90_TMA_STOREES1V_S1X_S1X_EEEvvEEEEvNT_6ParamsE)
        /*09bc*/ 	.short	0x0380
        /*09be*/ 	.short	0x0800


	//----- nvinfo : EIATTR_SW_WAR
	.align		4
.L_55:
        /*09c0*/ 	.byte	0x04, 0x36
        /*09c2*/ 	.short	(.L_57 - .L_56)
.L_56:
        /*09c4*/ 	.word	0x00000008
.L_57:


//--------------------- .nv.callgraph             --------------------------
	.section	.nv.callgraph,"",@"SHT_CUDA_CALLGRAPH"
	.align	4
	.sectionentsize	8
	.align		4
        /*0000*/ 	.word	0x00000000
	.align		4
        /*0004*/ 	.word	0xffffffff
	.align		4
        /*0008*/ 	.word	index@(_ZN7cutlass13device_kernelINS_4gemm6kernel13GemmUniversalIN4cute5tupleIJiiiiEEENS1_10collective13CollectiveMmaINS1_35MainloopSm100TmaUmmaWarpSpecializedILi13ELi2ELi4ENS5_IJNS4_1CILi1EEESB_SB_EEEEENS5_IJNSA_ILi64EEESE_NSA_ILi128EEEEEEaNS5_IJlSB_lEEEaSH_NS4_8TiledMMAINS4_8MMA_AtomIJNS4_15SM100_MMA_S8_SSIaaiLi64ELi64ELNS4_4UMMA5MajorE0ELSM_0ELNSL_8SaturateE0EEEEEENS4_6LayoutISC_NS5_IJNSA_ILi0EEESR_SR_EEEEENS5_IJNS4_10UnderscoreESU_SU_EEEEENS4_13SM90_TMA_LOADENS4_14ComposedLayoutINS4_7SwizzleILi3ELi4ELi3EEENS4_18smem_ptr_flag_bitsILi8EEENSQ_INS5_IJNSA_ILi8EEESF_EEENS5_IJSF_SB_EEEEEEEvNS4_8identityESX_S17_vS18_EENS_8epilogue10collective18CollectiveEpilogueINS1A_23Sm100TmaWarpSpecializedILi1ELi1ELi32ELb0ELb0EEEJSG_NS5_IJNSQ_ISE_SB_EES1F_EEEaSH_aSH_NS1A_6fusion15FusionCallbacksIS1E_NS1H_17LinearCombinationIaiaiLNS_15FloatRoundStyleE2EEESG_S1G_JEEENS4_5SM1004TMEM4LOAD26SM100_TMEM_LOAD_16dp32b32xESX_NSY_INSZ_ILi2ELi4ELi3EEES12_NSQ_INS5_IJS13_SE_EEENS5_IJSE_SB_EEEEEEENS4_39AutoVectorizingCopyWithAssumedAlignmentILi128EEENS4_14SM90_TMA_STOREES1V_S1X_S1X_EEEvvEEEEvNT_6ParamsE)
	.align		4
        /*000c*/ 	.word	index@(__assertfail)
	.align		4
        /*0010*/ 	.word	0x00000000
	.align		4
        /*0014*/ 	.word	0xfffffffe
	.align		4
        /*0018*/ 	.word	0x00000000
	.align		4
        /*001c*/ 	.word	0xfffffffd
	.align		4
        /*0020*/ 	.word	0x00000000
	.align		4
        /*0024*/ 	.word	0xfffffffc


//--------------------- .nv.constant4             --------------------------
	.section	.nv.constant4,"a",@progbits
	.align	8
	.align		8
.nv.constant4:
        /*0000*/ 	.dword	__assertfail
	.align		8
        /*0008*/ 	.dword	__unnamed_1
	.align		8
        /*0010*/ 	.dword	__unnamed_2
	.align		8
        /*0018*/ 	.dword	_ZN39_INTERNAL_9b76c082_4_k_cu_a0c69062_88364cuda3std3__45__cpo5beginE
	.align		8
        /*0020*/ 	.dword	_ZN39_INTERNAL_9b76c082_4_k_cu_a0c69062_88364cuda3std3__45__cpo3endE
	.align		8
        /*0028*/ 	.dword	_ZN39_INTERNAL_9b76c082_4_k_cu_a0c69062_88364cuda3std3__45__cpo6cbeginE
	.align		8
        /*0030*/ 	.dword	_ZN39_INTERNAL_9b76c082_4_k_cu_a0c69062_88364cuda3std3__45__cpo4cendE
	.align		8
        /*0038*/ 	.dword	_ZN39_INTERNAL_9b76c082_4_k_cu_a0c69062_88364cuda3std3__441_GLOBAL__N__9b76c082_4_k_cu_a0c69062_88366ignoreE
	.align		8
        /*0040*/ 	.dword	_ZN39_INTERNAL_9b76c082_4_k_cu_a0c69062_88364cuda3std3__419piecewise_constructE
	.align		8
        /*0048*/ 	.dword	_ZN39_INTERNAL_9b76c082_4_k_cu_a0c69062_88364cuda3std3__48in_placeE
	.align		8
        /*0050*/ 	.dword	_ZN39_INTERNAL_9b76c082_4_k_cu_a0c69062_88364cuda3std6ranges3__45__cpo4swapE
	.align		8
        /*0058*/ 	.dword	_ZN39_INTERNAL_9b76c082_4_k_cu_a0c69062_88364cuda3std6ranges3__45__cpo9iter_moveE
	.align		8
        /*0060*/ 	.dword	_ZN39_INTERNAL_9b76c082_4_k_cu_a0c69062_88364cute7productE
	.align		8
        /*0068*/ 	.dword	_ZN39_INTERNAL_9b76c082_4_k_cu_a0c69062_88364cute1_E
	.align		8
        /*0070*/ 	.dword	$str$25
	.align		8
        /*0078*/ 	.dword	$str$26
	.align		8
        /*0080*/ 	.dword	$str$27
	.align		8
        /*0088*/ 	.dword	$str$28


//--------------------- .text._ZN7cutlass13device_kernelINS_4gemm6kernel13GemmUniversalIN4cute5tupleIJiiiiEEENS1_10collective13CollectiveMmaINS1_35MainloopSm100TmaUmmaWarpSpecializedILi13ELi2ELi4ENS5_IJNS4_1CILi1EEESB_SB_EEEEENS5_IJNSA_ILi64EEESE_NSA_ILi128EEEEEEaNS5_IJlSB_lEEEaSH_NS4_8TiledMMAINS4_8MMA_AtomIJNS4_15SM100_MMA_S8_SSIaaiLi64ELi64ELNS4_4UMMA5MajorE0ELSM_0ELNSL_8SaturateE0EEEEEENS4_6LayoutISC_NS5_IJNSA_ILi0EEESR_SR_EEEEENS5_IJNS4_10UnderscoreESU_SU_EEEEENS4_13SM90_TMA_LOADENS4_14ComposedLayoutINS4_7SwizzleILi3ELi4ELi3EEENS4_18smem_ptr_flag_bitsILi8EEENSQ_INS5_IJNSA_ILi8EEESF_EEENS5_IJSF_SB_EEEEEEEvNS4_8identityESX_S17_vS18_EENS_8epilogue10collective18CollectiveEpilogueINS1A_23Sm100TmaWarpSpecializedILi1ELi1ELi32ELb0ELb0EEEJSG_NS5_IJNSQ_ISE_SB_EES1F_EEEaSH_aSH_NS1A_6fusion15FusionCallbacksIS1E_NS1H_17LinearCombinationIaiaiLNS_15FloatRoundStyleE2EEESG_S1G_JEEENS4_5SM1004TMEM4LOAD26SM100_TMEM_LOAD_16dp32b32xESX_NSY_INSZ_ILi2ELi4ELi3EEES12_NSQ_INS5_IJS13_SE_EEENS5_IJSE_SB_EEEEEEENS4_39AutoVectorizingCopyWithAssumedAlignmentILi128EEENS4_14SM90_TMA_STOREES1V_S1X_S1X_EEEvvEEEEvNT_6ParamsE --------------------------
	.section	.text._ZN7cutlass13device_kernelINS_4gemm6kernel13GemmUniversalIN4cute5tupleIJiiiiEEENS1_10collective13CollectiveMmaINS1_35MainloopSm100TmaUmmaWarpSpecializedILi13ELi2ELi4ENS5_IJNS4_1CILi1EEESB_SB_EEEEENS5_IJNSA_ILi64EEESE_NSA_ILi128EEEEEEaNS5_IJlSB_lEEEaSH_NS4_8TiledMMAINS4_8MMA_AtomIJNS4_15SM100_MMA_S8_SSIaaiLi64ELi64ELNS4_4UMMA5MajorE0ELSM_0ELNSL_8SaturateE0EEEEEENS4_6LayoutISC_NS5_IJNSA_ILi0EEESR_SR_EEEEENS5_IJNS4_10UnderscoreESU_SU_EEEEENS4_13SM90_TMA_LOADENS4_14ComposedLayoutINS4_7SwizzleILi3ELi4ELi3EEENS4_18smem_ptr_flag_bitsILi8EEENSQ_INS5_IJNSA_ILi8EEESF_EEENS5_IJSF_SB_EEEEEEEvNS4_8identityESX_S17_vS18_EENS_8epilogue10collective18CollectiveEpilogueINS1A_23Sm100TmaWarpSpecializedILi1ELi1ELi32ELb0ELb0EEEJSG_NS5_IJNSQ_ISE_SB_EES1F_EEEaSH_aSH_NS1A_6fusion15FusionCallbacksIS1E_NS1H_17LinearCombinationIaiaiLNS_15FloatRoundStyleE2EEESG_S1G_JEEENS4_5SM1004TMEM4LOAD26SM100_TMEM_LOAD_16dp32b32xESX_NSY_INSZ_ILi2ELi4ELi3EEES12_NSQ_INS5_IJS13_SE_EEENS5_IJSE_SB_EEEEEEENS4_39AutoVectorizingCopyWithAssumedAlignmentILi128EEENS4_14SM90_TMA_STOREES1V_S1X_S1X_EEEvvEEEEvNT_6ParamsE,"ax",@progbits
	.align	128
.text._ZN7cutlass13device_kernelINS_4gemm6kernel13GemmUniversalIN4cute5tupleIJiiiiEEENS1_10collective13CollectiveMmaINS1_35MainloopSm100TmaUmmaWarpSpecializedILi13ELi2ELi4ENS5_IJNS4_1CILi1EEESB_SB_EEEEENS5_IJNSA_ILi64EEESE_NSA_ILi128EEEEEEaNS5_IJlSB_lEEEaSH_NS4_8TiledMMAINS4_8MMA_AtomIJNS4_15SM100_MMA_S8_SSIaaiLi64ELi64ELNS4_4UMMA5MajorE0ELSM_0ELNSL_8SaturateE0EEEEEENS4_6LayoutISC_NS5_IJNSA_ILi0EEESR_SR_EEEEENS5_IJNS4_10UnderscoreESU_SU_EEEEENS4_13SM90_TMA_LOADENS4_14ComposedLayoutINS4_7SwizzleILi3ELi4ELi3EEENS4_18smem_ptr_flag_bitsILi8EEENSQ_INS5_IJNSA_ILi8EEESF_EEENS5_IJSF_SB_EEEEEEEvNS4_8identityESX_S17_vS18_EENS_8epilogue10collective18CollectiveEpilogueINS1A_23Sm100TmaWarpSpecializedILi1ELi1ELi32ELb0ELb0EEEJSG_NS5_IJNSQ_ISE_SB_EES1F_EEEaSH_aSH_NS1A_6fusion15FusionCallbacksIS1E_NS1H_17LinearCombinationIaiaiLNS_15FloatRoundStyleE2EEESG_S1G_JEEENS4_5SM1004TMEM4LOAD26SM100_TMEM_LOAD_16dp32b32xESX_NSY_INSZ_ILi2ELi4ELi3EEES12_NSQ_INS5_IJS13_SE_EEENS5_IJSE_SB_EEEEEEENS4_39AutoVectorizingCopyWithAssumedAlignmentILi128EEENS4_14SM90_TMA_STOREES1V_S1X_S1X_EEEvvEEEEvNT_6ParamsE:
        .type           _ZN7cutlass13device_kernelINS_4gemm6kernel13GemmUniversalIN4cute5tupleIJiiiiEEENS1_10collective13CollectiveMmaINS1_35MainloopSm100TmaUmmaWarpSpecializedILi13ELi2ELi4ENS5_IJNS4_1CILi1EEESB_SB_EEEEENS5_IJNSA_ILi64EEESE_NSA_ILi128EEEEEEaNS5_IJlSB_lEEEaSH_NS4_8TiledMMAINS4_8MMA_AtomIJNS4_15SM100_MMA_S8_SSIaaiLi64ELi64ELNS4_4UMMA5MajorE0ELSM_0ELNSL_8SaturateE0EEEEEENS4_6LayoutISC_NS5_IJNSA_ILi0EEESR_SR_EEEEENS5_IJNS4_10UnderscoreESU_SU_EEEEENS4_13SM90_TMA_LOADENS4_14ComposedLayoutINS4_7SwizzleILi3ELi4ELi3EEENS4_18smem_ptr_flag_bitsILi8EEENSQ_INS5_IJNSA_ILi8EEESF_EEENS5_IJSF_SB_EEEEEEEvNS4_8identityESX_S17_vS18_EENS_8epilogue10collective18CollectiveEpilogueINS1A_23Sm100TmaWarpSpecializedILi1ELi1ELi32ELb0ELb0EEEJSG_NS5_IJNSQ_ISE_SB_EES1F_EEEaSH_aSH_NS1A_6fusion15FusionCallbacksIS1E_NS1H_17LinearCombinationIaiaiLNS_15FloatRoundStyleE2EEESG_S1G_JEEENS4_5SM1004TMEM4LOAD26SM100_TMEM_LOAD_16dp32b32xESX_NSY_INSZ_ILi2ELi4ELi3EEES12_NSQ_INS5_IJS13_SE_EEENS5_IJSE_SB_EEEEEEENS4_39AutoVectorizingCopyWithAssumedAlignmentILi128EEENS4_14SM90_TMA_STOREES1V_S1X_S1X_EEEvvEEEEvNT_6ParamsE,@function
        .size           _ZN7cutlass13device_kernelINS_4gemm6kernel13GemmUniversalIN4cute5tupleIJiiiiEEENS1_10collective13CollectiveMmaINS1_35MainloopSm100TmaUmmaWarpSpecializedILi13ELi2ELi4ENS5_IJNS4_1CILi1EEESB_SB_EEEEENS5_IJNSA_ILi64EEESE_NSA_ILi128EEEEEEaNS5_IJlSB_lEEEaSH_NS4_8TiledMMAINS4_8MMA_AtomIJNS4_15SM100_MMA_S8_SSIaaiLi64ELi64ELNS4_4UMMA5MajorE0ELSM_0ELNSL_8SaturateE0EEEEEENS4_6LayoutISC_NS5_IJNSA_ILi0EEESR_SR_EEEEENS5_IJNS4_10UnderscoreESU_SU_EEEEENS4_13SM90_TMA_LOADENS4_14ComposedLayoutINS4_7SwizzleILi3ELi4ELi3EEENS4_18smem_ptr_flag_bitsILi8EEENSQ_INS5_IJNSA_ILi8EEESF_EEENS5_IJSF_SB_EEEEEEEvNS4_8identityESX_S17_vS18_EENS_8epilogue10collective18CollectiveEpilogueINS1A_23Sm100TmaWarpSpecializedILi1ELi1ELi32ELb0ELb0EEEJSG_NS5_IJNSQ_ISE_SB_EES1F_EEEaSH_aSH_NS1A_6fusion15FusionCallbacksIS1E_NS1H_17LinearCombinationIaiaiLNS_15FloatRoundStyleE2EEESG_S1G_JEEENS4_5SM1004TMEM4LOAD26SM100_TMEM_LOAD_16dp32b32xESX_NSY_INSZ_ILi2ELi4ELi3EEES12_NSQ_INS5_IJS13_SE_EEENS5_IJSE_SB_EEEEEEENS4_39AutoVectorizingCopyWithAssumedAlignmentILi128EEENS4_14SM90_TMA_STOREES1V_S1X_S1X_EEEvvEEEEvNT_6ParamsE,(.L_x_156 - _ZN7cutlass13device_kernelINS_4gemm6kernel13GemmUniversalIN4cute5tupleIJiiiiEEENS1_10collective13CollectiveMmaINS1_35MainloopSm100TmaUmmaWarpSpecializedILi13ELi2ELi4ENS5_IJNS4_1CILi1EEESB_SB_EEEEENS5_IJNSA_ILi64EEESE_NSA_ILi128EEEEEEaNS5_IJlSB_lEEEaSH_NS4_8TiledMMAINS4_8MMA_AtomIJNS4_15SM100_MMA_S8_SSIaaiLi64ELi64ELNS4_4UMMA5MajorE0ELSM_0ELNSL_8SaturateE0EEEEEENS4_6LayoutISC_NS5_IJNSA_ILi0EEESR_SR_EEEEENS5_IJNS4_10UnderscoreESU_SU_EEEEENS4_13SM90_TMA_LOADENS4_14ComposedLayoutINS4_7SwizzleILi3ELi4ELi3EEENS4_18smem_ptr_flag_bitsILi8EEENSQ_INS5_IJNSA_ILi8EEESF_EEENS5_IJSF_SB_EEEEEEEvNS4_8identityESX_S17_vS18_EENS_8epilogue10collective18CollectiveEpilogueINS1A_23Sm100TmaWarpSpecializedILi1ELi1ELi32ELb0ELb0EEEJSG_NS5_IJNSQ_ISE_SB_EES1F_EEEaSH_aSH_NS1A_6fusion15FusionCallbacksIS1E_NS1H_17LinearCombinationIaiaiLNS_15FloatRoundStyleE2EEESG_S1G_JEEENS4_5SM1004TMEM4LOAD26SM100_TMEM_LOAD_16dp32b32xESX_NSY_INSZ_ILi2ELi4ELi3EEES12_NSQ_INS5_IJS13_SE_EEENS5_IJSE_SB_EEEEEEENS4_39AutoVectorizingCopyWithAssumedAlignmentILi128EEENS4_14SM90_TMA_STOREES1V_S1X_S1X_EEEvvEEEEvNT_6ParamsE)
        .other          _ZN7cutlass13device_kernelINS_4gemm6kernel13GemmUniversalIN4cute5tupleIJiiiiEEENS1_10collective13CollectiveMmaINS1_35MainloopSm100TmaUmmaWarpSpecializedILi13ELi2ELi4ENS5_IJNS4_1CILi1EEESB_SB_EEEEENS5_IJNSA_ILi64EEESE_NSA_ILi128EEEEEEaNS5_IJlSB_lEEEaSH_NS4_8TiledMMAINS4_8MMA_AtomIJNS4_15SM100_MMA_S8_SSIaaiLi64ELi64ELNS4_4UMMA5MajorE0ELSM_0ELNSL_8SaturateE0EEEEEENS4_6LayoutISC_NS5_IJNSA_ILi0EEESR_SR_EEEEENS5_IJNS4_10UnderscoreESU_SU_EEEEENS4_13SM90_TMA_LOADENS4_14ComposedLayoutINS4_7SwizzleILi3ELi4ELi3EEENS4_18smem_ptr_flag_bitsILi8EEENSQ_INS5_IJNSA_ILi8EEESF_EEENS5_IJSF_SB_EEEEEEEvNS4_8identityESX_S17_vS18_EENS_8epilogue10collective18CollectiveEpilogueINS1A_23Sm100TmaWarpSpecializedILi1ELi1ELi32ELb0ELb0EEEJSG_NS5_IJNSQ_ISE_SB_EES1F_EEEaSH_aSH_NS1A_6fusion15FusionCallbacksIS1E_NS1H_17LinearCombinationIaiaiLNS_15FloatRoundStyleE2EEESG_S1G_JEEENS4_5SM1004TMEM4LOAD26SM100_TMEM_LOAD_16dp32b32xESX_NSY_INSZ_ILi2ELi4ELi3EEES12_NSQ_INS5_IJS13_SE_EEENS5_IJSE_SB_EEEEEEENS4_39AutoVectorizingCopyWithAssumedAlignmentILi128EEENS4_14SM90_TMA_STOREES1V_S1X_S1X_EEEvvEEEEvNT_6ParamsE,@"STO_CUDA_ENTRY STV_DEFAULT"
_ZN7cutlass13device_kernelINS_4gemm6kernel13GemmUniversalIN4cute5tupleIJiiiiEEENS1_10collective13CollectiveMmaINS1_35MainloopSm100TmaUmmaWarpSpecializedILi13ELi2ELi4ENS5_IJNS4_1CILi1EEESB_SB_EEEEENS5_IJNSA_ILi64EEESE_NSA_ILi128EEEEEEaNS5_IJlSB_lEEEaSH_NS4_8TiledMMAINS4_8MMA_AtomIJNS4_15SM100_MMA_S8_SSIaaiLi64ELi64ELNS4_4UMMA5MajorE0ELSM_0ELNSL_8SaturateE0EEEEEENS4_6LayoutISC_NS5_IJNSA_ILi0EEESR_SR_EEEEENS5_IJNS4_10UnderscoreESU_SU_EEEEENS4_13SM90_TMA_LOADENS4_14ComposedLayoutINS4_7SwizzleILi3ELi4ELi3EEENS4_18smem_ptr_flag_bitsILi8EEENSQ_INS5_IJNSA_ILi8EEESF_EEENS5_IJSF_SB_EEEEEEEvNS4_8identityESX_S17_vS18_EENS_8epilogue10collective18CollectiveEpilogueINS1A_23Sm100TmaWarpSpecializedILi1ELi1ELi32ELb0ELb0EEEJSG_NS5_IJNSQ_ISE_SB_EES1F_EEEaSH_aSH_NS1A_6fusion15FusionCallbacksIS1E_NS1H_17LinearCombinationIaiaiLNS_15FloatRoundStyleE2EEESG_S1G_JEEENS4_5SM1004TMEM4LOAD26SM100_TMEM_LOAD_16dp32b32xESX_NSY_INSZ_ILi2ELi4ELi3EEES12_NSQ_INS5_IJS13_SE_EEENS5_IJSE_SB_EEEEEEENS4_39AutoVectorizingCopyWithAssumedAlignmentILi128EEENS4_14SM90_TMA_STOREES1V_S1X_S1X_EEEvvEEEEvNT_6ParamsE:
[----:B------:R-:W1:Y:S01]  /*0000*/  LDC R1, c[0x0][0x37c] ;  /* 0x0000df00ff017b82 */ /* 0x000e620000000800 */
[----:B------:R-:W2:Y:S01]  /*0010*/  S2R R103, SR_TID.X ;  /* 0x0000000000677919 */ /* 0x000ea20000002100 */
[----:B------:R-:W3:Y:S01]  /*0020*/  LDCU.64 UR4, c[0x0][0x890] ;  /* 0x00011200ff0477ac */ /* 0x000ee20008000a00 */
[----:B------:R-:W-:Y:S02]  /*0030*/  PRMT R98, RZ, 0x7610, R98 ;  /* 0x00007610ff627816 */ /* 0x000fe40000000062 */
[----:B------:R-:W-:Y:S01]  /*0040*/  ELECT P5, URZ, PT ;  /* 0x0000000000ff782f */ /* 0x000fe200038a0000 */
[----:B------:R-:W4:Y:S01]  /*0050*/  LDCU.64 UR40, c[0x0][0x358] ;  /* 0x00006b00ff2877ac */ /* 0x000f220008000a00 */
[----:B---3--:R-:W-:-:S04]  /*0060*/  UISETP.NE.U32.AND UP0, UPT, UR4, URZ, UPT ;  /* 0x000000ff0400728c */ /* 0x008fc8000bf05070 */
[----:B------:R-:W-:Y:S01]  /*0070*/  UISETP.NE.AND.EX UP0, UPT, UR5, URZ, UPT, UP0 ;  /* 0x000000ff0500728c */ /* 0x000fe2000bf05300 */
[----:B--2---:R-:W-:-:S05]  /*0080*/  SHF.R.U32.HI R106, RZ, 0x5, R103 ;  /* 0x00000005ff6a7819 */ /* 0x004fca0000011667 */
[----:B------:R-:W2:Y:S02]  /*0090*/  SHFL.IDX PT, R0, R106, RZ, 0x1f ;  /* 0x00001fff6a007589 */ /* 0x000ea400000e0000 */
[----:B--2---:R-:W-:Y:S01]  /*00a0*/  R2UR UR8, R0 ;  /* 0x00000000000872ca */ /* 0x004fe200000e0000 */
[----:B-1--4-:R-:W-:-:S14]  /*00b0*/  BRA.U UP0, `(.L_x_0) ;  /* 0x00000001002c7547 */ /* 0x012fdc000b800000 */
[----:B------:R-:W1:Y:S02]  /*00c0*/  LDCU.64 UR6, c[0x0][0x888] ;  /* 0x00011100ff0677ac */ /* 0x000e640008000a00 */
[----:B-1----:R-:W-:-:S04]  /*00d0*/  UISETP.NE.U32.AND UP0, UPT, UR6, URZ, UPT ;  /* 0x000000ff0600728c */ /* 0x002fc8000bf05070 */
[----:B------:R-:W-:-:S09]  /*00e0*/  UISETP.NE.AND.EX UP0, UPT, UR7, URZ, UPT, UP0 ;  /* 0x000000ff0700728c */ /* 0x000fd2000bf05300 */
[----:B------:R-:W-:Y:S05]  /*00f0*/  BRA.U !UP0, `(.L_x_1) ;  /* 0x0000000108107547 */ /* 0x000fea000b800000 */
[----:B------:R-:W1:Y:S02]  /*0100*/  LDC.64 R48, c[0x0][0x888] ;  /* 0x00022200ff307b82 */ /* 0x000e640000000a00 */
[----:B-1----:R1:W5:Y:S01]  /*0110*/  LDG.E R48, desc[UR40][R48.64] ;  /* 0x0000002830307981 */ /* 0x002362000c1e1900 */
[----:B------:R-:W-:Y:S01]  /*0120*/  HFMA2 R98, -RZ, RZ, 0, 5.9604644775390625e-08 ;  /* 0x00000001ff627431 */ /* 0x000fe200000001ff */
[----:B------:R-:W-:Y:S05]  /*0130*/  BRA `(.L_x_0) ;  /* 0x00000000000c7947 */ /* 0x000fea0003800000 */
.L_x_1:
[----:B------:R-:W1:Y:S01]  /*0140*/  LDCU UR6, c[0x0][0x880] ;  /* 0x00011000ff0677ac */ /* 0x000e620008000800 */
[----:B------:R-:W-:Y:S01]  /*0150*/  HFMA2 R98, -RZ, RZ, 0, 5.9604644775390625e-08 ;  /* 0x00000001ff627431 */ /* 0x000fe200000001ff */
[----:B-1----:R-:W-:-:S07]  /*0160*/  MOV R48, UR6 ;  /* 0x0000000600307c02 */ /* 0x002fce0008000f00 */
.L_x_0:
[----:B------:R-:W2:Y:S02]  /*0170*/  LDCU.64 UR6, c[0x0][0x8b0] ;  /* 0x00011600ff0677ac */ /* 0x000ea40008000a00 */
[----:B--2---:R-:W-:-:S04]  /*0180*/  UISETP.NE.U32.AND UP0, UPT, UR6, URZ, UPT ;  /* 0x000000ff0600728c */ /* 0x004fc8000bf05070 */
[----:B------:R-:W-:-:S09]  /*0190*/  UISETP.NE.AND.EX UP0, UPT, UR7, URZ, UPT, UP0 ;  /* 0x000000ff0700728c */ /* 0x000fd2000bf05300 */
[----:B------:R-:W-:Y:S05]  /*01a0*/  BRA.U UP0, `(.L_x_2) ;  /* 0x0000000100247547 */ /* 0x000fea000b800000 */
[----:B------:R-:W2:Y:S02]  /*01b0*/  LDCU.64 UR6, c[0x0][0x8a8] ;  /* 0x00011500ff0677ac */ /* 0x000ea40008000a00 */
[----:B--2---:R-:W-:-:S04]  /*01c0*/  UISETP.NE.U32.AND UP0, UPT, UR6, URZ, UPT ;  /* 0x000000ff0600728c */ /* 0x004fc8000bf05070 */
[----:B------:R-:W-:-:S09]  /*01d0*/  UISETP.NE.AND.EX UP0, UPT, UR7, URZ, UPT, UP0 ;  /* 0x000000ff0700728c */ /* 0x000fd2000bf05300 */
[----:B------:R-:W-:Y:S05]  /*01e0*/  BRA.U !UP0, `(.L_x_3) ;  /* 0x00000001080c7547 */ /* 0x000fea000b800000 */
[----:B------:R-:W2:Y:S02]  /*01f0*/  LDC.64 R2, c[0x0][0x8a8] ;  /* 0x00022a00ff027b82 */ /* 0x000ea40000000a00 */
[----:B--2---:R2:W5:Y:S01]  /*0200*/  LDG.E R47, desc[UR40][R2.64] ;  /* 0x00000028022f7981 */ /* 0x004562000c1e1900 */
[----:B------:R-:W-:Y:S05]  /*0210*/  BRA `(.L_x_2) ;  /* 0x0000000000087947 */ /* 0x000fea0003800000 */
.L_x_3:
[----:B------:R-:W2:Y:S02]  /*0220*/  LDCU UR6, c[0x0][0x8a0] ;  /* 0x00011400ff0677ac */ /* 0x000ea40008000800 */
[----:B--2---:R-:W-:Y:S02]  /*0230*/  MOV R47, UR6 ;  /* 0x00000006002f7c02 */ /* 0x004fe40008000f00 */
.L_x_2:
[----:B------:R-:W-:Y:S01]  /*0240*/  IMAD.U32 R0, RZ, RZ, UR8 ;  /* 0x00000008ff007e24 */ /* 0x000fe2000f8e00ff */
[----:B------:R-:W-:Y:S04]  /*0250*/  BSSY.RECONVERGENT B0, `(.L_x_4) ;  /* 0x000000c000007945 */ /* 0x000fe80003800200 */
[C---:B------:R-:W-:Y:S02]  /*0260*/  ISETP.NE.OR P1, PT, R0.reuse, 0x1, !P5 ;  /* 0x000000010000780c */ /* 0x040fe40006f25670 */
[----:B------:R-:W-:-:S11]  /*0270*/  ISETP.NE.OR P0, PT, R0, 0x3, !P5 ;  /* 0x000000030000780c */ /* 0x000fd60006f05670 */
[----:B------:R-:W-:Y:S05]  /*0280*/  @P1 BRA `(.L_x_5) ;  /* 0x0000000000201947 */ /* 0x000fea0003800000 */
[----:B------:R-:W3:Y:S02]  /*0290*/  LDCU.64 UR6, c[0x0][0x348] ;  /* 0x00006900ff0677ac */ /* 0x000ee40008000a00 */
[----:B---3--:R-:W-:Y:S02]  /*02a0*/  UIADD3 UR10, UP1, UPT, UR6, 0x80, URZ ;  /* 0x00000080060a7890 */ /* 0x008fe4000ff3e0ff */
[----:B------:R-:W-:Y:S02]  /*02b0*/  UIADD3 UR6, UP0, UPT, UR6, 0x180, URZ ;  /* 0x0000018006067890 */ /* 0x000fe4000ff1e0ff */
[----:B------:R-:W-:Y:S02]  /*02c0*/  UIADD3.X UR11, UPT, UPT, URZ, UR7, URZ, UP1, !UPT ;  /* 0x00000007ff0b7290 */ /* 0x000fe40008ffe4ff */
[----:B------:R-:W-:-:S07]  /*02d0*/  UIADD3.X UR7, UPT, UPT, URZ, UR7, URZ, UP0, !UPT ;  /* 0x00000007ff077290 */ /* 0x000fce00087fe4ff */
[----:B------:R3:W-:Y:S02]  /*02e0*/  UTMACCTL.PF [UR10] ;  /* 0x000000000a0079b9 */ /* 0x0007e40008040000 */
[----:B------:R3:W-:Y:S02]  /*02f0*/  UTMACCTL.PF [UR6] ;  /* 0x00000000060079b9 */ /* 0x0007e40008040000 */
[----:B---3--:R-:W-:Y:S01]  /*0300*/  NOP ;  /* 0x0000000000007918 */ /* 0x008fe20000000000 */
.L_x_5:
[----:B------:R-:W-:Y:S05]  /*0310*/  BSYNC.RECONVERGENT B0 ;  /* 0x0000000000007941 */ /* 0x000fea0003800200 */
.L_x_4:
[----:B------:R-:W-:Y:S04]  /*0320*/  BSSY.RECONVERGENT B0, `(.L_x_6) ;  /* 0x000000a000007945 */ /* 0x000fe80003800200 */
        /* <DEDUP_REMOVED lines=9> */
.L_x_7:
[----:B------:R-:W-:Y:S05]  /*03c0*/  BSYNC.RECONVERGENT B0 ;  /* 0x0000000000007941 */ /* 0x000fea0003800200 */
.L_x_6:
[----:B------:R-:W3:Y:S01]  /*03d0*/  LDCU.64 UR6, c[0x0][0x888] ;  /* 0x00011100ff0677ac */ /* 0x000ee20008000a00 */
[----:B------:R-:W-:Y:S02]  /*03e0*/  UISETP.EQ.U32.AND UP1, UPT, UR4, URZ, UPT ;  /* 0x000000ff0400728c */ /* 0x000fe4000bf22070 */
[----:B------:R-:W-:Y:S02]  /*03f0*/  UPLOP3.LUT UP2, UPT, UPT, UPT, UPT, 0x80, 0x8 ;  /* 0x000000000008789c */ /* 0x000fe40003f4f070 */
[----:B---3--:R-:W-:-:S04]  /*0400*/  UISETP.NE.U32.AND UP0, UPT, UR6, URZ, UPT ;  /* 0x000000ff0600728c */ /* 0x008fc8000bf05070 */
[----:B------:R-:W-:-:S04]  /*0410*/  UISETP.NE.AND.EX UP0, UPT, UR7, URZ, UPT, UP0 ;  /* 0x000000ff0700728c */ /* 0x000fc8000bf05300 */
[----:B------:R-:W-:-:S04]  /*0420*/  UISETP.EQ.OR.EX UP3, UPT, UR5, URZ, !UP0, UP1 ;  /* 0x000000ff0500728c */ /* 0x000fc8000c762710 */
[----:B------:R-:W-:-:S05]  /*0430*/  UP2UR UR44, UPR, URZ, 0x8 ;  /* 0x00000008ff2c7883 */ /* 0x000fca0008000000 */
[----:B------:R-:W-:Y:S07]  /*0440*/  BRA.U !UP3, `(.L_x_8) ;  /* 0x000000010b207547 */ /* 0x000fee000b800000 */
[----:B-----5:R-:W-:Y:S01]  /*0450*/  R2UR UR6, R48 ;  /* 0x00000000300672ca */ /* 0x020fe200000e0000 */
[----:B------:R-:W-:Y:S02]  /*0460*/  UISETP.NE.U32.AND UP2, UPT, UR4, URZ, UPT ;  /* 0x000000ff0400728c */ /* 0x000fe4000bf45070 */
[----:B------:R-:W-:Y:S02]  /*0470*/  USEL UR4, URZ, 0xffffffff, UP0 ;  /* 0xffffffffff047887 */ /* 0x000fe40008000000 */
[----:B------:R-:W-:-:S08]  /*0480*/  UISETP.NE.AND.EX UP2, UPT, UR5, URZ, UPT, UP2 ;  /* 0x000000ff0500728c */ /* 0x000fd0000bf45320 */
[----:B------:R-:W-:-:S04]  /*0490*/  UISETP.NE.AND UP1, UPT, UR6, URZ, UPT ;  /* 0x000000ff0600728c */ /* 0x000fc8000bf25270 */
[----:B------:R-:W-:-:S04]  /*04a0*/  @!UP2 USEL UR4, URZ, 0xffffffff, UP1 ;  /* 0xffffffffff04a887 */ /* 0x000fc80008800000 */
[----:B------:R-:W-:-:S04]  /*04b0*/  ULOP3.LUT UR4, UR4, 0x1, URZ, 0xc0, !UPT ;  /* 0x0000000104047892 */ /* 0x000fc8000f8ec0ff */
[----:B------:R-:W-:-:S11]  /*04c0*/  UISETP.NE.U32.AND UP2, UPT, UR4, 0x1, UPT ;  /* 0x000000010400788c */ /* 0x000fd6000bf45070 */
.L_x_8:
[----:B--2---:R-:W2:Y:S01]  /*04d0*/  SHFL.IDX PT, R2, R106, RZ, 0x1f ;  /* 0x00001fff6a027589 */ /* 0x004ea200000e0000 */
[----:B------:R-:W-:-:S04]  /*04e0*/  UISETP.NE.AND UP1, UPT, UR8, 0x2, UPT ;  /* 0x000000020800788c */ /* 0x000fc8000bf25270 */
[----:B------:R-:W-:Y:S01]  /*04f0*/  USEL UR13, URZ, 0x1, UP1 ;  /* 0x00000001ff0d7887 */ /* 0x000fe20008800000 */
[----:B--2---:R-:W-:-:S13]  /*0500*/  ISETP.NE.AND P0, PT, R2, RZ, PT ;  /* 0x000000ff0200720c */ /* 0x004fda0003f05270 */
[----:B------:R-:W-:Y:S05]  /*0510*/  @P0 BRA `(.L_x_9) ;  /* 0x00000000009c0947 */ /* 0x000fea0003800000 */
[----:B------:R-:W-:Y:S01]  /*0520*/  ELECT P0, URZ, PT ;  /* 0x0000000000ff782f */ /* 0x000fe20003800000 */
[----:B------:R-:W-:-:S12]  /*0530*/  BSSY.RECONVERGENT B0, `(.L_x_9) ;  /* 0x0000025000007945 */ /* 0x000fd80003800200 */
[----:B------:R-:W-:Y:S05]  /*0540*/  @!P0 BRA `(.L_x_10) ;  /* 0x00000000008c8947 */ /* 0x000fea0003800000 */
[----:B------:R-:W2:Y:S01]  /*0550*/  S2UR UR5, SR_CgaCtaId ;  /* 0x00000000000579c3 */ /* 0x000ea20000008800 */
[----:B------:R-:W-:Y:S01]  /*0560*/  UMOV UR6, 0x400 ;  /* 0x0000040000067882 */ /* 0x000fe20000000000 */
[----:B------:R-:W-:Y:S01]  /*0570*/  UMOV UR4, 0x1 ;  /* 0x0000000100047882 */ /* 0x000fe20000000000 */
[----:B--2---:R-:W-:Y:S02]  /*0580*/  ULEA UR5, UR5, UR6, 0x18 ;  /* 0x0000000605057291 */ /* 0x004fe4000f8ec0ff */
[----:B------:R-:W-:-:S04]  /*0590*/  UIADD3 UR6, UPT, UPT, -UR4, 0x100000, URZ ;  /* 0x0010000004067890 */ /* 0x000fc8000fffe1ff */
[----:B------:R-:W-:Y:S02]  /*05a0*/  USHF.L.U32 UR7, UR6, 0xb, URZ ;  /* 0x0000000b06077899 */ /* 0x000fe400080006ff */
[----:B------:R-:W-:Y:S01]  /*05b0*/  USHF.L.U32 UR6, UR6, 0x1, URZ ;  /* 0x0000000106067899 */ /* 0x000fe200080006ff */
[----:B------:R-:W2:Y:S11]  /*05c0*/  FENCE.VIEW.ASYNC.S ;  /* 0x00000000000073c6 */ /* 0x000eb60000000000 */
[----:B--2---:R2:W3:Y:S01]  /*05d0*/  SYNCS.EXCH.64 URZ, [UR5], UR6 ;  /* 0x0000000605ff75b2 */ /* 0x0044e20008000100 */
[----:B------:R2:W4:Y:S01]  /*05e0*/  SYNCS.EXCH.64 URZ, [UR5+0x68], UR6 ;  /* 0x0000680605ff75b2 */ /* 0x0005220008000100 */
[----:B------:R2:W1:Y:S01]  /*05f0*/  SYNCS.EXCH.64 URZ, [UR5+0x8], UR6 ;  /* 0x0000080605ff75b2 */ /* 0x0004620008000100 */
        /* <DEDUP_REMOVED lines=22> */
[----:B------:R2:W1:Y:S02]  /*0760*/  SYNCS.EXCH.64 URZ, [UR5+0xc8], UR6 ;  /* 0x0000c80605ff75b2 */ /* 0x0004640008000100 */
[----:B--234-:R-:W-:Y:S01]  /*0770*/  NOP ;  /* 0x0000000000007918 */ /* 0x01cfe20000000000 */
.L_x_10:
[----:B------:R-:W-:Y:S05]  /*0780*/  BSYNC.RECONVERGENT B0 ;  /* 0x0000000000007941 */ /* 0x000fea0003800200 */
.L_x_9:
[----:B------:R-:W2:Y:S01]  /*0790*/  SHFL.IDX PT, R2, R106, RZ, 0x1f ;  /* 0x00001fff6a027589 */ /* 0x000ea200000e0000 */
[----:B------:R-:W-:Y:S01]  /*07a0*/  NOP ;  /* 0x0000000000007918 */ /* 0x000fe20000000000 */
[----:B--2---:R-:W-:-:S13]  /*07b0*/  ISETP.NE.AND P0, PT, R2, 0x1, PT ;  /* 0x000000010200780c */ /* 0x004fda0003f05270 */
[----:B------:R-:W-:Y:S05]  /*07c0*/  @P0 BRA `(.L_x_11) ;  /* 0x0000000000400947 */ /* 0x000fea0003800000 */
[----:B------:R-:W2:Y:S01]  /*07d0*/  S2UR UR6, SR_CgaCtaId ;  /* 0x00000000000679c3 */ /* 0x000ea20000008800 */
[----:B------:R-:W-:Y:S01]  /*07e0*/  UMOV UR7, 0x400 ;  /* 0x0000040000077882 */ /* 0x000fe20000000000 */
[----:B------:R-:W-:Y:S01]  /*07f0*/  UMOV UR5, 0x20 ;  /* 0x0000002000057882 */ /* 0x000fe20000000000 */
[----:B------:R-:W-:Y:S01]  /*0800*/  UMOV UR4, 0x80 ;  /* 0x0000008000047882 */ /* 0x000fe20000000000 */
[----:B------:R-:W-:-:S04]  /*0810*/  UIADD3 UR10, UPT, UPT, -UR5, 0x100000, URZ ;  /* 0x00100000050a7890 */ /* 0x000fc8000fffe1ff */
[----:B------:R-:W-:Y:S02]  /*0820*/  USHF.L.U32 UR11, UR10, 0xb, URZ ;  /* 0x0000000b0a0b7899 */ /* 0x000fe400080006ff */
[----:B------:R-:W-:Y:S02]  /*0830*/  USHF.L.U32 UR10, UR10, 0x1, URZ ;  /* 0x000000010a0a7899 */ /* 0x000fe400080006ff */
[----:B------:R-:W-:-:S04]  /*0840*/  UIADD3 UR4, UPT, UPT, -UR4, 0x100000, URZ ;  /* 0x0010000004047890 */ /* 0x000fc8000fffe1ff */
[----:B------:R-:W-:Y:S02]  /*0850*/  USHF.L.U32 UR5, UR4, 0xb, URZ ;  /* 0x0000000b04057899 */ /* 0x000fe400080006ff */
[----:B------:R-:W-:Y:S01]  /*0860*/  USHF.L.U32 UR4, UR4, 0x1, URZ ;  /* 0x0000000104047899 */ /* 0x000fe200080006ff */
[----:B------:R-:W-:Y:S01]  /*0870*/  ELECT P0, URZ, PT ;  /* 0x0000000000ff782f */ /* 0x000fe20003800000 */
[----:B--2---:R-:W-:Y:S01]  /*0880*/  ULEA UR6, UR6, UR7, 0x18 ;  /* 0x0000000706067291 */ /* 0x004fe2000f8ec0ff */
[----:B------:R-:W2:Y:S11]  /*0890*/  FENCE.VIEW.ASYNC.S ;  /* 0x00000000000073c6 */ /* 0x000eb60000000000 */
[----:B--2---:R2:W3:Y:S01]  /*08a0*/  SYNCS.EXCH.64 URZ, [UR6+0xd0], UR10 ;  /* 0x0000d00a06ff75b2 */ /* 0x0044e20008000100 */
[----:B------:R2:W4:Y:S01]  /*08b0*/  SYNCS.EXCH.64 URZ, [UR6+0xd8], UR4 ;  /* 0x0000d80406ff75b2 */ /* 0x0005220008000100 */
[----:B------:R-:W-:Y:S01]  /*08c0*/  NOP ;  /* 0x0000000000007918 */ /* 0x000fe20000000000 */
.L_x_11:
[----:B------:R-:W1:Y:S01]  /*08d0*/  SHFL.IDX PT, R2, R106, RZ, 0x1f ;  /* 0x00001fff6a027589 */ /* 0x000e6200000e0000 */
[----:B------:R-:W-:Y:S01]  /*08e0*/  NOP ;  /* 0x0000000000007918 */ /* 0x000fe20000000000 */
[----:B-1----:R-:W-:-:S13]  /*08f0*/  ISETP.NE.AND P0, PT, R2, 0x3, PT ;  /* 0x000000030200780c */ /* 0x002fda0003f05270 */
[----:B------:R-:W-:Y:S05]  /*0900*/  @P0 BRA `(.L_x_12) ;  /* 0x0000000000300947 */ /* 0x000fea0003800000 */
[----:B--2---:R-:W1:Y:S01]  /*0910*/  S2UR UR5, SR_CgaCtaId ;  /* 0x00000000000579c3 */ /* 0x004e620000008800 */
[----:B------:R-:W-:Y:S01]  /*0920*/  UMOV UR6, 0x400 ;  /* 0x0000040000067882 */ /* 0x000fe20000000000 */
[----:B------:R-:W-:Y:S01]  /*0930*/  UMOV UR4, 0x20 ;  /* 0x0000002000047882 */ /* 0x000fe20000000000 */
[----:B------:R-:W-:Y:S01]  /*0940*/  ELECT P0, URZ, PT ;  /* 0x0000000000ff782f */ /* 0x000fe20003800000 */
[----:B-1----:R-:W-:Y:S02]  /*0950*/  ULEA UR5, UR5, UR6, 0x18 ;  /* 0x0000000605057291 */ /* 0x002fe4000f8ec0ff */
[----:B------:R-:W-:-:S04]  /*0960*/  UIADD3 UR6, UPT, UPT, -UR4, 0x100000, URZ ;  /* 0x0010000004067890 */ /* 0x000fc8000fffe1ff */
[----:B------:R-:W-:Y:S02]  /*0970*/  USHF.L.U32 UR7, UR6, 0xb, URZ ;  /* 0x0000000b06077899 */ /* 0x000fe400080006ff */
[----:B------:R-:W-:Y:S01]  /*0980*/  USHF.L.U32 UR6, UR6, 0x1, URZ ;  /* 0x0000000106067899 */ /* 0x000fe200080006ff */
[----:B------:R-:W1:Y:S11]  /*0990*/  FENCE.VIEW.ASYNC.S ;  /* 0x00000000000073c6 */ /* 0x000e760000000000 */
[----:B-1----:R1:W2:Y:S01]  /*09a0*/  SYNCS.EXCH.64 URZ, [UR5+0xe0], UR6 ;  /* 0x0000e00605ff75b2 */ /* 0x0022a20008000100 */
[----:B------:R1:W1:Y:S01]  /*09b0*/  SYNCS.EXCH.64 URZ, [UR5+0xe8], UR6 ;  /* 0x0000e80605ff75b2 */ /* 0x0002620008000100 */
[----:B------:R-:W-:Y:S01]  /*09c0*/  NOP ;  /* 0x0000000000007918 */ /* 0x000fe20000000000 */
.L_x_12:
[----:B------:R-:W3:Y:S01]  /*09d0*/  SHFL.IDX PT, R2, R106, RZ, 0x1f ;  /* 0x00001fff6a027589 */ /* 0x000ee200000e0000 */
[----:B------:R-:W-:Y:S01]  /*09e0*/  NOP ;  /* 0x0000000000007918 */ /* 0x000fe20000000000 */
[----:B---3--:R-:W-:-:S13]  /*09f0*/  ISETP.NE.AND P0, PT, R2, 0x4, PT ;  /* 0x000000040200780c */ /* 0x008fda0003f05270 */
[----:B------:R-:W-:Y:S05]  /*0a00*/  @P0 BRA `(.L_x_13) ;  /* 0x00000000004c0947 */ /* 0x000fea0003800000 */
[----:B-12---:R-:W1:Y:S01]  /*0a10*/  S2UR UR5, SR_CgaCtaId ;  /* 0x00000000000579c3 */ /* 0x006e620000008800 */
[----:B------:R-:W-:Y:S01]  /*0a20*/  UMOV UR7, 0x100 ;  /* 0x0000010000077882 */ /* 0x000fe20000000000 */
[----:B------:R-:W-:Y:S01]  /*0a30*/  UMOV UR6, 0x400 ;  /* 0x0000040000067882 */ /* 0x000fe20000000000 */
[----:B------:R-:W-:Y:S01]  /*0a40*/  USEL UR7, UR7, 0xe0, UP2 ;  /* 0x000000e007077887 */ /* 0x000fe20009000000 */
[----:B------:R-:W-:Y:S01]  /*0a50*/  UMOV UR4, 0x1 ;  /* 0x0000000100047882 */ /* 0x000fe20000000000 */
[----:B------:R-:W-:Y:S01]  /*0a60*/  ELECT P0, URZ, PT ;  /* 0x0000000000ff782f */ /* 0x000fe20003800000 */
[----:B------:R-:W-:-:S04]  /*0a70*/  UIADD3 UR10, UPT, UPT, -UR4, 0x100000, URZ ;  /* 0x00100000040a7890 */ /* 0x000fc8000fffe1ff */
[----:B------:R-:W-:Y:S02]  /*0a80*/  USHF.L.U32 UR11, UR10, 0xb, URZ ;  /* 0x0000000b0a0b7899 */ /* 0x000fe400080006ff */
[----:B------:R-:W-:Y:S02]  /*0a90*/  USHF.L.U32 UR10, UR10, 0x1, URZ ;  /* 0x000000010a0a7899 */ /* 0x000fe400080006ff */
[----:B-1----:R-:W-:Y:S02]  /*0aa0*/  ULEA UR5, UR5, UR6, 0x18 ;  /* 0x0000000605057291 */ /* 0x002fe4000f8ec0ff */
[----:B------:R-:W-:-:S04]  /*0ab0*/  UIADD3 UR6, UPT, UPT, -UR7, 0x100000, URZ ;  /* 0x0010000007067890 */ /* 0x000fc8000fffe1ff */
[----:B------:R-:W-:Y:S02]  /*0ac0*/  USHF.L.U32 UR7, UR6, 0xb, URZ ;  /* 0x0000000b06077899 */ /* 0x000fe400080006ff */
[----:B------:R-:W-:Y:S01]  /*0ad0*/  USHF.L.U32 UR6, UR6, 0x1, URZ ;  /* 0x0000000106067899 */ /* 0x000fe200080006ff */
[----:B------:R-:W1:Y:S03]  /*0ae0*/  FENCE.VIEW.ASYNC.S ;  /* 0x00000000000073c6 */ /* 0x000e660000000000 */
[----:B-1----:R3:W1:Y:S08]  /*0af0*/  SYNCS.EXCH.64 URZ, [UR5+0xf0], UR10 ;  /* 0x0000f00a05ff75b2 */ /* 0x0026700008000100 */
[----:B------:R3:W2:Y:S01]  /*0b00*/  SYNCS.EXCH.64 URZ, [UR5+0x100], UR6 ;  /* 0x0001000605ff75b2 */ /* 0x0006a20008000100 */
[----:B------:R3:W1:Y:S01]  /*0b10*/  SYNCS.EXCH.64 URZ, [UR5+0xf8], UR10 ;  /* 0x0000f80a05ff75b2 */ /* 0x0006620008000100 */
[----:B------:R3:W1:Y:S02]  /*0b20*/  SYNCS.EXCH.64 URZ, [UR5+0x108], UR6 ;  /* 0x0001080605ff75b2 */ /* 0x0006640008000100 */
[----:B---3--:R-:W-:Y:S01]  /*0b30*/  NOP ;  /* 0x0000000000007918 */ /* 0x008fe20000000000 */
.L_x_13:
[----:B------:R-:W3:Y:S01]  /*0b40*/  SHFL.IDX PT, R2, R106, RZ, 0x1f ;  /* 0x00001fff6a027589 */ /* 0x000ee200000e0000 */
[----:B------:R-:W-:Y:S01]  /*0b50*/  NOP ;  /* 0x0000000000007918 */ /* 0x000fe20000000000 */
[----:B---3--:R-:W-:-:S13]  /*0b60*/  ISETP.NE.AND P0, PT, R2, 0x5, PT ;  /* 0x000000050200780c */ /* 0x008fda0003f05270 */
[----:B------:R-:W-:Y:S05]  /*0b70*/  @P0 BRA `(.L_x_14) ;  /* 0x0000000000580947 */ /* 0x000fea0003800000 */
[----:B-12---:R-:W1:Y:S01]  /*0b80*/  S2UR UR6, SR_CgaCtaId ;  /* 0x00000000000679c3 */ /* 0x006e620000008800 */
        /* <DEDUP_REMOVED lines=10> */
[----:B-1----:R-:W-:Y:S01]  /*0c30*/  ULEA UR6, UR6, UR7, 0x18 ;  /* 0x0000000706067291 */ /* 0x002fe2000f8ec0ff */
[----:B------:R-:W1:Y:S11]  /*0c40*/  FENCE.VIEW.ASYNC.S ;  /* 0x00000000000073c6 */ /* 0x000e760000000000 */
[----:B-1----:R3:W1:Y:S01]  /*0c50*/  SYNCS.EXCH.64 URZ, [UR6+0x110], UR10 ;  /* 0x0001100a06ff75b2 */ /* 0x0026620008000100 */
[----:B------:R3:W2:Y:S01]  /*0c60*/  SYNCS.EXCH.64 URZ, [UR6+0x130], UR4 ;  /* 0x0001300406ff75b2 */ /* 0x0006a20008000100 */
[----:B------:R3:W1:Y:S01]  /*0c70*/  SYNCS.EXCH.64 URZ, [UR6+0x118], UR10 ;  /* 0x0001180a06ff75b2 */ /* 0x0006620008000100 */
[----:B------:R3:W1:Y:S01]  /*0c80*/  SYNCS.EXCH.64 URZ, [UR6+0x138], UR4 ;  /* 0x0001380406ff75b2 */ /* 0x0006620008000100 */
[----:B------:R3:W1:Y:S01]  /*0c90*/  SYNCS.EXCH.64 URZ, [UR6+0x120], UR10 ;  /* 0x0001200a06ff75b2 */ /* 0x0006620008000100 */
[----:B------:R3:W1:Y:S01]  /*0ca0*/  SYNCS.EXCH.64 URZ, [UR6+0x140], UR4 ;  /* 0x0001400406ff75b2 */ /* 0x0006620008000100 */
[----:B------:R3:W1:Y:S01]  /*0cb0*/  SYNCS.EXCH.64 URZ, [UR6+0x128], UR10 ;  /* 0x0001280a06ff75b2 */ /* 0x0006620008000100 */
[----:B------:R3:W1:Y:S02]  /*0cc0*/  SYNCS.EXCH.64 URZ, [UR6+0x148], UR4 ;  /* 0x0001480406ff75b2 */ /* 0x0006640008000100 */
[----:B---3--:R-:W-:Y:S01]  /*0cd0*/  NOP ;  /* 0x0000000000007918 */ /* 0x008fe20000000000 */
.L_x_14:
[----:B------:R-:W3:Y:S01]  /*0ce0*/  SHFL.IDX PT, R2, R106, RZ, 0x1f ;  /* 0x00001fff6a027589 */ /* 0x000ee200000e0000 */
[----:B------:R-:W-:Y:S01]  /*0cf0*/  NOP ;  /* 0x0000000000007918 */ /* 0x000fe20000000000 */
[----:B---3--:R-:W-:-:S13]  /*0d00*/  ISETP.NE.AND P0, PT, R2, 0x3, PT ;  /* 0x000000030200780c */ /* 0x008fda0003f05270 */
[----:B------:R-:W-:Y:S05]  /*0d10*/  @P0 BRA `(.L_x_15) ;  /* 0x0000000000380947 */ /* 0x000fea0003800000 */
[----:B-12---:R-:W1:Y:S01]  /*0d20*/  S2UR UR5, SR_CgaCtaId ;  /* 0x00000000000579c3 */ /* 0x006e620000008800 */
        /* <DEDUP_REMOVED lines=8> */
[----:B-1----:R3:W1:Y:S01]  /*0db0*/  SYNCS.EXCH.64 URZ, [UR5+0x150], UR6 ;  /* 0x0001500605ff75b2 */ /* 0x0026620008000100 */
[----:B------:R3:W2:Y:S01]  /*0dc0*/  SYNCS.EXCH.64 URZ, [UR5+0x160], UR6 ;  /* 0x0001600605ff75b2 */ /* 0x0006a20008000100 */
[----:B------:R3:W1:Y:S01]  /*0dd0*/  SYNCS.EXCH.64 URZ, [UR5+0x158], UR6 ;  /* 0x0001580605ff75b2 */ /* 0x0006620008000100 */
[----:B------:R3:W1:Y:S02]  /*0de0*/  SYNCS.EXCH.64 URZ, [UR5+0x168], UR6 ;  /* 0x0001680605ff75b2 */ /* 0x0006640008000100 */
[----:B---3--:R-:W-:Y:S01]  /*0df0*/  NOP ;  /* 0x0000000000007918 */ /* 0x008fe20000000000 */
.L_x_15:
[----:B-12---:R-:W1:Y:S01]  /*0e00*/  S2UR UR5, SR_CTAID.X ;  /* 0x00000000000579c3 */ /* 0x006e620000002500 */
[----:B------:R-:W-:-:S05]  /*0e10*/  CS2R.32 R99, SR_CgaSize ;  /* 0x0000000000637805 */ /* 0x000fca0000008a00 */
[----:B------:R-:W-:-:S05]  /*0e20*/  IMAD R99, R99, -0xa0, RZ ;  /* 0xffffff6063637824 */ /* 0x000fca00078e02ff */
[----:B------:R-:W-:-:S14]  /*0e30*/  R2UR UR7, R99 ;  /* 0x00000000630772ca */ /* 0x000fdc00000e0000 */
[----:B------:R-:W2:Y:S01]  /*0e40*/  LDCU UR7, c[0x0][UR7+0x2b0] ;  /* 0x00005600070777ac */ /* 0x000ea20008000800 */
[----:B------:R-:W-:Y:S01]  /*0e50*/  NOP ;  /* 0x0000000000007918 */ /* 0x000fe20000000000 */
[----:B------:R-:W-:-:S05]  /*0e60*/  CS2R.32 R99, SR_CgaSize ;  /* 0x0000000000637805 */ /* 0x000fca0000008a00 */
[----:B------:R-:W-:-:S05]  /*0e70*/  IMAD R99, R99, -0xa0, RZ ;  /* 0xffffff6063637824 */ /* 0x000fca00078e02ff */
[----:B------:R-:W-:-:S14]  /*0e80*/  R2UR UR6, R99 ;  /* 0x00000000630672ca */ /* 0x000fdc00000e0000 */
[----:B------:R-:W3:Y:S01]  /*0e90*/  LDCU UR6, c[0x0][UR6+0x2b4] ;  /* 0x00005680060677ac */ /* 0x000ee20008000800 */
[----:B------:R-:W4:Y:S08]  /*0ea0*/  S2UR UR4, SR_CTAID.Y ;  /* 0x00000000000479c3 */ /* 0x000f300000002600 */
[----:B------:R-:W3:Y:S01]  /*0eb0*/  LDC R9, c[0x0][0xb24] ;  /* 0x0002c900ff097b82 */ /* 0x000ee20000000800 */
[----:B-1----:R-:W-:-:S02]  /*0ec0*/  I2FP.F32.U32 R5, UR5 ;  /* 0x0000000500057c45 */ /* 0x002fc40008201000 */
[----:B------:R-:W-:-:S05]  /*0ed0*/  CS2R.32 R3, SR_CgaSize ;  /* 0x0000000000037805 */ /* 0x000fca0000008a00 */
[----:B------:R-:W-:-:S06]  /*0ee0*/  IMAD R3, R3, -0xa0, RZ ;  /* 0xffffff6003037824 */ /* 0x000fcc00078e02ff */
[----:B------:R-:W1:Y:S01]  /*0ef0*/  LDC R3, c[0x0][R3+0x2a0] ;  /* 0x0000a80003037b82 */ /* 0x000e620000000800 */
[----:B------:R-:W-:Y:S01]  /*0f00*/  MOV R99, UR5 ;  /* 0x0000000500637c02 */ /* 0x000fe20008000f00 */
[----:B--2---:R-:W-:Y:S01]  /*0f10*/  FMUL R5, R5, UR7 ;  /* 0x0000000705057c20 */ /* 0x004fe20008400000 */
[----:B----4-:R-:W-:Y:S02]  /*0f20*/  I2FP.F32.U32 R4, UR4 ;  /* 0x0000000400047c45 */ /* 0x010fe40008201000 */
[----:B------:R-:W-:-:S05]  /*0f30*/  CS2R.32 R2, SR_CgaSize ;  /* 0x0000000000027805 */ /* 0x000fca0000008a00 */
[----:B------:R-:W-:-:S06]  /*0f40*/  IMAD R2, R2, -0xa0, RZ ;  /* 0xffffff6002027824 */ /* 0x000fcc00078e02ff */
[----:B------:R-:W2:Y:S01]  /*0f50*/  LDC R2, c[0x0][R2+0x2a4] ;  /* 0x0000a90002027b82 */ /* 0x000ea20000000800 */
[----:B------:R-:W4:Y:S01]  /*0f60*/  F2I.U32.TRUNC.NTZ R96, R5 ;  /* 0x0000000500607305 */ /* 0x000f22000020f000 */
[----:B------:R-:W-:Y:S01]  /*0f70*/  MOV R97, UR4 ;  /* 0x0000000400617c02 */ /* 0x000fe20008000f00 */
[----:B---3--:R-:W-:-:S05]  /*0f80*/  FMUL R4, R4, UR6 ;  /* 0x0000000604047c20 */ /* 0x008fca0008400000 */
[----:B------:R-:W-:Y:S01]  /*0f90*/  BAR.SYNC.DEFER_BLOCKING 0x0 ;  /* 0x0000000000007b1d */ /* 0x000fe20000010000 */
[----:B------:R-:W-:-:S05]  /*0fa0*/  ISETP.GE.AND P0, PT, R9, 0x1, PT ;  /* 0x000000010900780c */ /* 0x000fca0003f06270 */
[----:B------:R-:W3:Y:S02]  /*0fb0*/  F2I.U32.TRUNC.NTZ R81, R4 ;  /* 0x0000000400517305 */ /* 0x000ee4000020f000 */
[----:B------:R-:W2:Y:S01]  /*0fc0*/  S2UR UR36, SR_CTAID.Z ;  /* 0x00000000002479c3 */ /* 0x000ea20000002700 */
[----:B----4-:R-:W-:-:S05]  /*0fd0*/  IADD3 R96, PT, PT, -R96, RZ, RZ ;  /* 0x000000ff60607210 */ /* 0x010fca0007ffe1ff */
[----:B-1----:R-:W-:Y:S01]  /*0fe0*/  IMAD R96, R3, R96, UR5 ;  /* 0x0000000503607e24 */ /* 0x002fe2000f8e0260 */
[----:B---3--:R-:W-:-:S05]  /*0ff0*/  IADD3 R81, PT, PT, -R81, RZ, RZ ;  /* 0x000000ff51517210 */ /* 0x008fca0007ffe1ff */
[----:B--2---:R-:W-:Y:S01]  /*1000*/  IMAD R81, R2, R81, UR4 ;  /* 0x0000000402517e24 */ /* 0x004fe2000f8e0251 */
[----:B------:R-:W-:Y:S06]  /*1010*/  @!P0 BRA `(.L_x_16) ;  /* 0x0000000000b88947 */ /* 0x000fec0003800000 */
[----:B------:R-:W1:Y:S01]  /*1020*/  LDC.64 R4, c[0x0][0xb18] ;  /* 0x0002c600ff047b82 */ /* 0x000e620000000a00 */
[----:B------:R-:W-:-:S07]  /*1030*/  ISETP.NE.AND P0, PT, R9, 0x1, PT ;  /* 0x000000010900780c */ /* 0x000fce0003f05270 */
[----:B------:R-:W2:Y:S08]  /*1040*/  LDC R10, c[0x0][0xb0c] ;  /* 0x0002c300ff0a7b82 */ /* 0x000eb00000000800 */
[----:B------:R-:W3:Y:S08]  /*1050*/  LDC R11, c[0x0][0x370] ;  /* 0x0000dc00ff0b7b82 */ /* 0x000ef00000000800 */
[----:B------:R-:W4:Y:S01]  /*1060*/  LDC R12, c[0x0][0x374] ;  /* 0x0000dd00ff0c7b82 */ /* 0x000f220000000800 */
[----:B-1----:R-:W-:-:S07]  /*1070*/  ISETP.NE.AND P1, PT, R4, 0x1, PT ;  /* 0x000000010400780c */ /* 0x002fce0003f25270 */
[----:B------:R-:W3:Y:S01]  /*1080*/  LDC.64 R6, c[0x0][0xb10] ;  /* 0x0002c400ff067b82 */ /* 0x000ee20000000a00 */
[----:B--2---:R-:W-:-:S07]  /*1090*/  ISETP.NE.AND P2, PT, R10, 0x1, PT ;  /* 0x000000010a00780c */ /* 0x004fce0003f45270 */
[----:B------:R-:W1:Y:S08]  /*10a0*/  LDC R8, c[0x0][0xb20] ;  /* 0x0002c800ff087b82 */ /* 0x000e700000000800 */
[----:B------:R-:W2:Y:S01]  /*10b0*/  LDC.64 R2, c[0x0][0xb28] ;  /* 0x0002ca00ff027b82 */ /* 0x000ea20000000a00 */
[----:B----4-:R-:W-:-:S04]  /*10c0*/  IMAD.HI.U32 R13, R12, R5, RZ ;  /* 0x000000050c0d7227 */ /* 0x010fc800078e00ff */
[----:B------:R-:W-:-:S04]  /*10d0*/  IMAD.HI.U32 R5, R97, R5, RZ ;  /* 0x0000000561057227 */ /* 0x000fc800078e00ff */
[----:B---3--:R-:W-:-:S04]  /*10e0*/  IMAD.HI.U32 R14, R11, R6, RZ ;  /* 0x000000060b0e7227 */ /* 0x008fc800078e00ff */
[----:B------:R-:W-:Y:S01]  /*10f0*/  IMAD.HI.U32 R16, R99, R6, RZ ;  /* 0x0000000663107227 */ /* 0x000fe200078e00ff */
[-C--:B------:R-:W-:Y:S02]  /*1100*/  @P2 SHF.R.U32.HI R11, RZ, R7.reuse, R14 ;  /* 0x00000007ff0b2219 */ /* 0x080fe4000001160e */
[-C--:B-1----:R-:W-:Y:S02]  /*1110*/  @P1 SHF.R.U32.HI R12, RZ, R8.reuse, R13 ;  /* 0x00000008ff0c1219 */ /* 0x082fe4000001160d */
[----:B------:R-:W-:Y:S02]  /*1120*/  SHF.R.U32.HI R8, RZ, R8, R5 ;  /* 0x00000008ff087219 */ /* 0x000fe40000011605 */
[----:B------:R-:W-:Y:S02]  /*1130*/  SHF.R.U32.HI R16, RZ, R7, R16 ;  /* 0x00000007ff107219 */ /* 0x000fe40000011610 */
[----:B------:R-:W-:Y:S01]  /*1140*/  SEL R5, R97, R8, !P1 ;  /* 0x0000000861057207 */ /* 0x000fe20004800000 */
[----:B--2---:R-:W-:Y:S01]  /*1150*/  IMAD.HI.U32 R14, R12, R2, RZ ;  /* 0x000000020c0e7227 */ /* 0x004fe200078e00ff */
[----:B------:R-:W-:-:S03]  /*1160*/  SEL R7, R99, R16, !P2 ;  /* 0x0000001063077207 */ /* 0x000fc60005000000 */
[----:B------:R-:W-:Y:S01]  /*1170*/  IMAD.HI.U32 R6, R11, R2, RZ ;  /* 0x000000020b067227 */ /* 0x000fe200078e00ff */
[----:B------:R-:W-:-:S04]  /*1180*/  @P0 SHF.R.U32.HI R12, RZ, R3, R14 ;  /* 0x00000003ff0c0219 */ /* 0x000fc8000001160e */
[----:B------:R-:W-:Y:S01]  /*1190*/  @P0 SHF.R.U32.HI R11, RZ, R3, R6 ;  /* 0x00000003ff0b0219 */ /* 0x000fe20000011606 */
[----:B------:R-:W-:-:S04]  /*11a0*/  IMAD R12, R12, R9, RZ ;  /* 0x000000090c0c7224 */ /* 0x000fc800078e02ff */
[----:B------:R-:W-:Y:S01]  /*11b0*/  IMAD R6, R11, R9, RZ ;  /* 0x000000090b067224 */ /* 0x000fe200078e02ff */
[----:B------:R-:W-:-:S04]  /*11c0*/  ISETP.GE.AND P1, PT, R5, R12, PT ;  /* 0x0000000c0500720c */ /* 0x000fc80003f26270 */
[----:B------:R-:W-:Y:S01]  /*11d0*/  ISETP.GE.OR P1, PT, R7, R6, P1 ;  /* 0x000000060700720c */ /* 0x000fe20000f26670 */
[----:B------:R-:W-:-:S05]  /*11e0*/  IMAD.HI.U32 R6, R5, R2, RZ ;  /* 0x0000000205067227 */ /* 0x000fca00078e00ff */
[----:B------:R-:W-:-:S04]  /*11f0*/  SHF.R.U32.HI R6, RZ, R3, R6 ;  /* 0x00000003ff067219 */ /* 0x000fc80000011606 */
[----:B------:R-:W-:-:S03]  /*1200*/  SEL R6, R5, R6, !P0 ;  /* 0x0000000605067207 */ /* 0x000fc60004000000 */
[----:B------:R-:W-:Y:S01]  /*1210*/  @!P1 IMAD.HI.U32 R8, R7, R2, RZ ;  /* 0x0000000207089227 */ /* 0x000fe200078e00ff */
[----:B------:R-:W-:-:S04]  /*1220*/  IADD3 R2, PT, PT, -R6, RZ, RZ ;  /* 0x000000ff06027210 */ /* 0x000fc80007ffe1ff */
[----:B------:R-:W-:Y:S01]  /*1230*/  @!P1 SHF.R.U32.HI R8, RZ, R3, R8 ;  /* 0x00000003ff089219 */ /* 0x000fe20000011608 */
[----:B------:R-:W-:-:S03]  /*1240*/  IMAD R2, R9, R2, R5 ;  /* 0x0000000209027224 */ /* 0x000fc600078e0205 */
[----:B------:R-:W-:Y:S02]  /*1250*/  @!P1 SEL R3, R7, R8, !P0 ;  /* 0x0000000807039207 */ /* 0x000fe40004000000 */
[----:B------:R-:W-:-:S03]  /*1260*/  IADD3 R8, PT, PT, -R5, RZ, RZ ;  /* 0x000000ff05087210 */ /* 0x000fc60007ffe1ff */
[--C-:B------:R-:W-:Y:S02]  /*1270*/  @!P1 IMAD.IADD R6, R6, 0x1, -R3.reuse ;  /* 0x0000000106069824 */ /* 0x100fe400078e0a03 */
[----:B------:R-:W-:Y:S01]  /*1280*/  @!P1 IMAD R3, R2, R11, R3 ;  /* 0x0000000b02039224 */ /* 0x000fe200078e0203 */
[----:B------:R-:W-:Y:S01]  /*1290*/  IADD3 R2, PT, PT, -R7, RZ, RZ ;  /* 0x000000ff07027210 */ /* 0x000fe20007ffe1ff */
[----:B------:R-:W-:Y:S02]  /*12a0*/  @!P1 IMAD R5, R6, R9, R7 ;  /* 0x0000000906059224 */ /* 0x000fe400078e0207 */
[----:B------:R-:W-:Y:S02]  /*12b0*/  IMAD R8, R4, R8, R97 ;  /* 0x0000000804087224 */ /* 0x000fe400078e0261 */
[----:B------:R-:W-:Y:S02]  /*12c0*/  @!P1 IMAD.MOV.U32 R7, RZ, RZ, R3 ;  /* 0x000000ffff079224 */ /* 0x000fe400078e0003 */
[----:B------:R-:W-:-:S02]  /*12d0*/  IMAD R2, R10, R2, R99 ;  /* 0x000000020a027224 */ /* 0x000fc400078e0263 */
[----:B------:R-:W-:Y:S02]  /*12e0*/  IMAD R97, R5, R4, R8 ;  /* 0x0000000405617224 */ /* 0x000fe400078e0208 */
[----:B------:R-:W-:Y:S02]  /*12f0*/  IMAD R99, R7, R10, R2 ;  /* 0x0000000a07637224 */ /* 0x000fe400078e0202 */
.L_x_16:
[----:B------:R-:W1:Y:S01]  /*1300*/  LDCU UR4, c[0x0][0xb30] ;  /* 0x00016600ff0477ac */ /* 0x000e620008000800 */
[----:B------:R-:W2:Y:S08]  /*1310*/  S2UR UR37, SR_CgaCtaId ;  /* 0x00000000002579c3 */ /* 0x000eb00000008800 */
[----:B------:R-:W3:Y:S01]  /*1320*/  LDC R40, c[0x0][0xb24] ;  /* 0x0002c900ff287b82 */ /* 0x000ee20000000800 */
[----:B-1----:R-:W-:-:S09]  /*1330*/  UISETP.NE.AND UP1, UPT, UR4, 0x1, UPT ;  /* 0x000000010400788c */ /* 0x002fd2000bf25270 */
[----:B--2---:R-:W-:Y:S05]  /*1340*/  BRA.U UP1, `(.L_x_17) ;  /* 0x0000000101407547 */ /* 0x004fea000b800000 */
[----:B------:R-:W1:Y:S08]  /*1350*/  LDC.64 R4, c[0x0][0xb10] ;  /* 0x0002c400ff047b82 */ /* 0x000e700000000a00 */
[----:B------:R-:W2:Y:S08]  /*1360*/  LDC.64 R2, c[0x0][0xb18] ;  /* 0x0002c600ff027b82 */ /* 0x000eb00000000a00 */
[----:B------:R-:W4:Y:S08]  /*1370*/  LDC R6, c[0x0][0xb20] ;  /* 0x0002c800ff067b82 */ /* 0x000f300000000800 */
[----:B------:R-:W3:Y:S01]  /*1380*/  LDC R8, c[0x0][0xb0c] ;  /* 0x0002c300ff087b82 */ /* 0x000ee20000000800 */
[----:B-1----:R-:W-:-:S05]  /*1390*/  IMAD.HI.U32 R4, R99, R4, RZ ;  /* 0x0000000463047227 */ /* 0x002fca00078e00ff */
[----:B------:R-:W-:Y:S01]  /*13a0*/  SHF.R.U32.HI R4, RZ, R5, R4 ;  /* 0x00000005ff047219 */ /* 0x000fe20000011604 */
[----:B--2---:R-:W-:Y:S01]  /*13b0*/  IMAD.HI.U32 R3, R97, R3, RZ ;  /* 0x0000000361037227 */ /* 0x004fe200078e00ff */
[----:B------:R-:W-:-:S04]  /*13c0*/  ISETP.NE.AND P0, PT, R2, 0x1, PT ;  /* 0x000000010200780c */ /* 0x000fc80003f05270 */
[----:B----4-:R-:W-:-:S04]  /*13d0*/  SHF.R.U32.HI R6, RZ, R6, R3 ;  /* 0x00000006ff067219 */ /* 0x010fc80000011603 */
[----:B------:R-:W-:Y:S02]  /*13e0*/  SEL R3, R97, R6, !P0 ;  /* 0x0000000661037207 */ /* 0x000fe40004000000 */
[----:B---3--:R-:W-:-:S04]  /*13f0*/  ISETP.NE.AND P1, PT, R8, 0x1, PT ;  /* 0x000000010800780c */ /* 0x008fc80003f25270 */
[----:B------:R-:W-:-:S05]  /*1400*/  SEL R4, R99, R4, !P1 ;  /* 0x0000000463047207 */ /* 0x000fca0004800000 */
[----:B------:R-:W-:Y:S02]  /*1410*/  IMAD.IADD R5, R3, 0x1, -R4 ;  /* 0x0000000103057824 */ /* 0x000fe400078e0a04 */
[----:B------:R-:W-:Y:S02]  /*1420*/  IMAD.IADD R3, R4, 0x1, -R3 ;  /* 0x0000000104037824 */ /* 0x000fe400078e0a03 */
[----:B------:R-:W-:Y:S02]  /*1430*/  IMAD R99, R5, R8, R99 ;  /* 0x0000000805637224 */ /* 0x000fe400078e0263 */
[----:B------:R-:W-:-:S07]  /*1440*/  IMAD R97, R3, R2, R97 ;  /* 0x0000000203617224 */ /* 0x000fce00078e0261 */
.L_x_17:
[----:B------:R-:W-:Y:S01]  /*1450*/  BAR.SYNC.DEFER_BLOCKING 0x0 ;  /* 0x0000000000007b1d */ /* 0x000fe20000010000 */
[----:B------:R-:W-:Y:S01]  /*1460*/  UISETP.NE.AND UP1, UPT, UR8, 0x2, UPT ;  /* 0x000000020800788c */ /* 0x000fe2000bf25270 */
[----:B------:R-:W-:Y:S02]  /*1470*/  ISETP.NE.OR P5, PT, R0, 0x2, !P5 ;  /* 0x000000020000780c */ /* 0x000fe40006fa5670 */
[----:B------:R-:W-:-:S06]  /*1480*/  LOP3.LUT R2, R103, 0x1f, RZ, 0xc0, !PT ;  /* 0x0000001f67027812 */ /* 0x000fcc00078ec0ff */
[----:B------:R-:W-:Y:S05]  /*1490*/  BRA.U UP1, `(.L_x_18) ;  /* 0x0000001501987547 */ /* 0x000fea000b800000 */
[----:B------:R-:W1:Y:S01]  /*14a0*/  LDCU UR13, c[0x0][0x38c] ;  /* 0x00007180ff0d77ac */ /* 0x000e620008000800 */
[----:B------:R-:W2:Y:S01]  /*14b0*/  LDC R9, c[0x0][0x370] ;  /* 0x0000dc00ff097b82 */ /* 0x000ea20000000800 */
[----:B------:R-:W-:Y:S01]  /*14c0*/  PLOP3.LUT P1, PT, PT, PT, UP2, 0x80, 0x8 ;  /* 0x000000000008781c */ /* 0x000fe20003f2f028 */
[----:B------:R-:W-:Y:S01]  /*14d0*/  IMAD.MOV.U32 R15, RZ, RZ, 0x1 ;  /* 0x00000001ff0f7424 */ /* 0x000fe200078e00ff */
[----:B------:R-:W-:Y:S01]  /*14e0*/  ISETP.EQ.OR P4, PT, R2, RZ, P5 ;  /* 0x000000ff0200720c */ /* 0x000fe20002f82670 */
[----:B------:R-:W-:Y:S01]  /*14f0*/  IMAD.MOV.U32 R14, RZ, RZ, RZ ;  /* 0x000000ffff0e7224 */ /* 0x000fe200078e00ff */
[----:B------:R-:W-:Y:S02]  /*1500*/  PLOP3.LUT P1, PT, P1, PT, PT, 0x8, 0x80 ;  /* 0x000000000080781c */ /* 0x000fe40000f2e170 */
[----:B------:R-:W-:Y:S01]  /*1510*/  CS2R R12, SRZ ;  /* 0x00000000000c7805 */ /* 0x000fe2000001ff00 */
[----:B------:R-:W-:Y:S01]  /*1520*/  IMAD.MOV.U32 R10, RZ, RZ, 0x1 ;  /* 0x00000001ff0a7424 */ /* 0x000fe200078e00ff */
[----:B------:R-:W4:Y:S01]  /*1530*/  LDC R0, c[0x0][0x374] ;  /* 0x0000dd00ff007b82 */ /* 0x000f220000000800 */
[----:B------:R-:W2:Y:S01]  /*1540*/  LDCU.64 UR22, c[0x0][0x348] ;  /* 0x00006900ff1677ac */ /* 0x000ea20008000a00 */
[----:B------:R-:W-:Y:S01]  /*1550*/  UMOV UR6, URZ ;  /* 0x000000ff00067c82 */ /* 0x000fe20008000000 */
[----:B-1----:R-:W-:-:S04]  /*1560*/  UIADD3 UR5, UPT, UPT, UR13, 0x7f, URZ ;  /* 0x0000007f0d057890 */ /* 0x002fc8000fffe0ff */
[----:B------:R-:W-:-:S04]  /*1570*/  USHF.R.S32.HI UR4, URZ, 0x1f, UR5 ;  /* 0x0000001fff047899 */ /* 0x000fc80008011405 */
[----:B------:R-:W-:-:S04]  /*1580*/  ULEA.HI UR4, UR4, UR5, URZ, 0x7 ;  /* 0x0000000504047291 */ /* 0x000fc8000f8f38ff */
[----:B------:R-:W-:Y:S02]  /*1590*/  USHF.R.S32.HI UR15, URZ, 0x7, UR4 ;  /* 0x00000007ff0f7899 */ /* 0x000fe40008011404 */
[----:B------:R-:W-:Y:S02]  /*15a0*/  UIADD3 UR4, UPT, UPT, UR13, -0x1, URZ ;  /* 0xffffffff0d047890 */ /* 0x000fe4000fffe0ff */
[----:B------:R-:W-:Y:S02]  /*15b0*/  UISETP.LT.U32.AND UP0, UPT, UR15, 0xd, UPT ;  /* 0x0000000d0f00788c */ /* 0x000fe4000bf01070 */
[----:B------:R-:W-:Y:S02]  /*15c0*/  UISETP.GE.U32.AND UP1, UPT, UR4, -0xff, UPT ;  /* 0xffffff010400788c */ /* 0x000fe4000bf26070 */
[----:B------:R-:W-:Y:S02]  /*15d0*/  USEL UR14, UR15, 0xd, UP0 ;  /* 0x0000000d0f0e7887 */ /* 0x000fe40008000000 */
[----:B------:R-:W-:-:S02]  /*15e0*/  UIADD3 UR13, UPT, UPT, UR13, 0xfe, URZ ;  /* 0x000000fe0d0d7890 */ /* 0x000fc4000fffe0ff */
[----:B------:R-:W-:Y:S02]  /*15f0*/  UIADD3 UR5, UPT, UPT, UR14, -0x1, URZ ;  /* 0xffffffff0e057890 */ /* 0x000fe4000fffe0ff */
[----:B------:R-:W-:-:S03]  /*1600*/  UIADD3 UR7, UPT, UPT, UR15, -UR14, URZ ;  /* 0x8000000e0f077290 */ /* 0x000fc6000fffe0ff */
[----:B------:R-:W-:-:S04]  /*1610*/  @UP1 UIADD3 UR5, UPT, UPT, UR14, URZ, URZ ;  /* 0x000000ff0e051290 */ /* 0x000fc8000fffe0ff */
[----:B--2---:R-:W-:-:S12]  /*1620*/  UIADD3 UR5, UPT, UPT, UR5, 0x1, URZ ;  /* 0x0000000105057890 */ /* 0x004fd8000fffe0ff */
.L_x_36:
[----:B------:R-:W-:Y:S01]  /*1630*/  UISETP.NE.AND UP0, UPT, UR37, URZ, UPT ;  /* 0x000000ff2500728c */ /* 0x000fe2000bf05270 */
[----:B------:R-:W1:Y:S08]  /*1640*/  S2UR UR37, SR_CgaCtaId ;  /* 0x00000000002579c3 */ /* 0x000e700000008800 */
[----:B------:R-:W-:Y:S05]  /*1650*/  BRA.U UP0, `(.L_x_19) ;  /* 0x0000000100347547 */ /* 0x000fea000b800000 */
[----:B------:R-:W2:Y:S01]  /*1660*/  S2R R2, SR_CgaCtaId ;  /* 0x0000000000027919 */ /* 0x000ea20000008800 */
[----:B------:R-:W-:-:S04]  /*1670*/  MOV R3, 0x400 ;  /* 0x0000040000037802 */ /* 0x000fc80000000f00 */
[----:B--2---:R-:W-:Y:S02]  /*1680*/  LEA R3, R2, R3, 0x18 ;  /* 0x0000000302037211 */ /* 0x004fe400078ec0ff */
[----:B------:R-:W-:-:S03]  /*1690*/  SHF.L.U32 R2, R10, 0x1f, RZ ;  /* 0x0000001f0a027819 */ /* 0x000fc600000006ff */
[----:B------:R-:W-:-:S04]  /*16a0*/  IMAD R3, R12, 0x8, R3 ;  /* 0x000000080c037824 */ /* 0x000fc800078e0203 */
[----:B------:R-:W2:Y:S02]  /*16b0*/  SYNCS.PHASECHK.TRANS64.TRYWAIT P0, [R3+URZ+0x160], R2 ;  /* 0x00016002030075a7 */ /* 0x000ea400080011ff */
[----:B--2---:R-:W-:Y:S05]  /*16c0*/  @!P0 BRA `(.L_x_20) ;  /* 0x0000005000588947 */ /* 0x004fea0003800000 */
.L_x_105:
[----:B------:R-:W-:Y:S01]  /*16d0*/  VIADD R12, R12, 0x1 ;  /* 0x000000010c0c7836 */ /* 0x000fe20000000000 */
[----:B------:R2:W-:Y:S04]  /*16e0*/  SYNCS.ARRIVE.TRANS64.A1T0 RZ, [R3+URZ+0x150], RZ ;  /* 0x000150ff03ff79a7 */ /* 0x0005e800081000ff */
[----:B------:R-:W-:-:S04]  /*16f0*/  ISETP.NE.AND P0, PT, R12, 0x2, PT ;  /* 0x000000020c00780c */ /* 0x000fc80003f05270 */
[----:B------:R-:W-:Y:S02]  /*1700*/  SEL R12, R12, RZ, P0 ;  /* 0x000000ff0c0c7207 */ /* 0x000fe40000000000 */
[----:B--2---:R-:W-:-:S04]  /*1710*/  SEL R3, RZ, 0x1, P0 ;  /* 0x00000001ff037807 */ /* 0x004fc80000000000 */
[----:B------:R-:W-:-:S07]  /*1720*/  LOP3.LUT R10, R10, R3, RZ, 0x3c, !PT ;  /* 0x000000030a0a7212 */ /* 0x000fce00078e3cff */
.L_x_19:
[----:B------:R-:W-:Y:S01]  /*1730*/  UMOV UR4, 0x400 ;  /* 0x0000040000047882 */ /* 0x000fe20000000000 */
[----:B------:R-:W-:Y:S01]  /*1740*/  SHF.L.U32 R2, R15, 0x1f, RZ ;  /* 0x0000001f0f027819 */ /* 0x000fe200000006ff */
[----:B-1----:R-:W-:Y:S01]  /*1750*/  ULEA UR4, UR37, UR4, 0x18 ;  /* 0x0000000425047291 */ /* 0x002fe2000f8ec0ff */
[----:B------:R-:W-:Y:S01]  /*1760*/  R2UR UR35, R99 ;  /* 0x00000000632372ca */ /* 0x000fe200000e0000 */
[----:B------:R-:W-:Y:S01]  /*1770*/  UISETP.GE.U32.AND UP0, UPT, UR13, 0xff, UPT ;  /* 0x000000ff0d00788c */ /* 0x000fe2000bf06070 */
[----:B------:R-:W-:Y:S01]  /*1780*/  R2UR UR11, R97 ;  /* 0x00000000610b72ca */ /* 0x000fe200000e0000 */
[----:B------:R-:W-:Y:S01]  /*1790*/  ULEA UR8, UR6, UR4, 0x3 ;  /* 0x0000000406087291 */ /* 0x000fe2000f8e18ff */
[----:B------:R-:W-:-:S08]  /*17a0*/  UMOV UR24, URZ ;  /* 0x000000ff00187c82 */ /* 0x000fd00008000000 */
[----:B------:R1:W2:Y:S01]  /*17b0*/  SYNCS.PHASECHK.TRANS64.TRYWAIT P0, [UR8+0x68], R2 ;  /* 0x00006802ff0075a7 */ /* 0x0002a20008001108 */
[----:B------:R-:W-:Y:S02]  /*17c0*/  USHF.L.U32 UR35, UR35, 0x6, URZ ;  /* 0x0000000623237899 */ /* 0x000fe400080006ff */
[----:B------:R-:W-:Y:S01]  /*17d0*/  USHF.L.U32 UR11, UR11, 0x6, URZ ;  /* 0x000000060b0b7899 */ /* 0x000fe200080006ff */
[----:B------:R-:W-:Y:S11]  /*17e0*/  BRA.U !UP0, `(.L_x_21) ;  /* 0x0000000108a47547 */ /* 0x000ff6000b800000 */
[----:B------:R-:W-:Y:S01]  /*17f0*/  UMOV UR16, URZ ;  /* 0x000000ff00107c82 */ /* 0x000fe20008000000 */
[----:B------:R-:W-:-:S05]  /*1800*/  UMOV UR17, UR6 ;  /* 0x0000000600117c82 */ /* 0x000fca0008000000 */
.L_x_26:
[----:B-1----:R-:W-:Y:S01]  /*1810*/  ULEA UR33, UR17, UR4, 0x3 ;  /* 0x0000000411217291 */ /* 0x002fe2000f8e18ff */
[----:B--2---:R-:W-:Y:S01]  /*1820*/  @!P5 MOV R3, 0x4000 ;  /* 0x000040000003d802 */ /* 0x004fe20000000f00 */
[----:B--2---:R-:W-:Y:S10]  /*1830*/  @P0 BRA `(.L_x_22) ;  /* 0x00000000000c0947 */ /* 0x004ff40003800000 */
[----:B------:R-:W-:-:S04]  /*1840*/  SHF.L.U32 R5, R15, 0x1f, RZ ;  /* 0x0000001f0f057819 */ /* 0x000fc800000006ff */
[----:B------:R-:W2:Y:S02]  /*1850*/  SYNCS.PHASECHK.TRANS64.TRYWAIT P0, [UR33+0x68], R5 ;  /* 0x00006805ff0075a7 */ /* 0x000ea40008001121 */
[----:B--2---:R-:W-:Y:S05]  /*1860*/  @!P0 BRA `(.L_x_23) ;  /* 0x0000005000048947 */ /* 0x004fea0003800000 */
.L_x_22:
[----:B------:R2:W-:Y:S01]  /*1870*/  @!P5 SYNCS.ARRIVE.TRANS64 RZ, [UR33], R3 ;  /* 0x00000003ffffd9a7 */ /* 0x0005e20008000021 */
[----:B------:R-:W-:Y:S04]  /*1880*/  BSSY.RECONVERGENT B0, `(.L_x_24) ;  /* 0x0000003000007945 */ /* 0x000fe80003800200 */
[----:B------:R-:W-:Y:S05]  /*1890*/  @P4 BRA `(.L_x_25) ;  /* 0x0000000000044947 */ /* 0x000fea0003800000 */
[----:B------:R-:W-:Y:S05]  /*18a0*/  BPT.TRAP 0x1 ;  /* 0x000000040000795c */ /* 0x000fea0000300000 */
.L_x_25:
[----:B------:R-:W-:Y:S05]  /*18b0*/  BSYNC.RECONVERGENT B0 ;  /* 0x0000000000007941 */ /* 0x000fea0003800200 */
.L_x_24:
[----:B------:R-:W-:Y:S02]  /*18c0*/  UIADD3 UR6, UPT, UPT, UR17, 0x1, URZ ;  /* 0x0000000111067890 */ /* 0x000fe4000fffe0ff */
[----:B------:R-:W-:Y:S02]  /*18d0*/  UIADD3 UR26, UP1, UPT, UR22, 0x80, URZ ;  /* 0x00000080161a7890 */ /* 0x000fe4000ff3e0ff */
[----:B------:R-:W-:Y:S02]  /*18e0*/  UISETP.NE.AND UP0, UPT, UR6, 0xd, UPT ;  /* 0x0000000d0600788c */ /* 0x000fe4000bf05270 */
[----:B------:R-:W-:Y:S02]  /*18f0*/  USHF.L.U32 UR34, UR16, 0x7, URZ ;  /* 0x0000000710227899 */ /* 0x000fe400080006ff */
[----:B------:R-:W-:Y:S02]  /*1900*/  USEL UR9, URZ, 0x1, UP0 ;  /* 0x00000001ff097887 */ /* 0x000fe40008000000 */
[----:B------:R-:W-:-:S02]  /*1910*/  USEL UR6, UR6, URZ, UP0 ;  /* 0x000000ff06067287 */ /* 0x000fc40008000000 */
[----:B------:R-:W-:Y:S02]  /*1920*/  UIADD3 UR20, UP0, UPT, UR22, 0x180, URZ ;  /* 0x0000018016147890 */ /* 0x000fe4000ff1e0ff */
[----:B------:R-:W-:Y:S01]  /*1930*/  ULEA UR8, UR6, UR4, 0x3 ;  /* 0x0000000406087291 */ /* 0x000fe2000f8e18ff */
[----:B------:R-:W-:Y:S01]  /*1940*/  LOP3.LUT R15, R15, UR9, RZ, 0x3c, !PT ;  /* 0x000000090f0f7c12 */ /* 0x000fe2000f8e3cff */
[----:B------:R-:W-:Y:S02]  /*1950*/  UIADD3.X UR27, UPT, UPT, URZ, UR23, URZ, UP1, !UPT ;  /* 0x00000017ff1b7290 */ /* 0x000fe40008ffe4ff */
[----:B------:R-:W-:Y:S01]  /*1960*/  UIADD3.X UR21, UPT, UPT, URZ, UR23, URZ, UP0, !UPT ;  /* 0x00000017ff157290 */ /* 0x000fe200087fe4ff */
[----:B-1----:R-:W-:Y:S01]  /*1970*/  SHF.L.U32 R2, R15, 0x1f, RZ ;  /* 0x0000001f0f027819 */ /* 0x002fe200000006ff */
[----:B------:R-:W-:Y:S01]  /*1980*/  UMOV UR18, 0x0 ;  /* 0x0000000000127882 */ /* 0x000fe20000000000 */
[----:B------:R-:W-:Y:S01]  /*1990*/  UMOV UR19, 0x10000000 ;  /* 0x1000000000137882 */ /* 0x000fe20000000000 */
[----:B------:R-:W-:Y:S01]  /*19a0*/  UMOV UR12, UR36 ;  /* 0x00000024000c7c82 */ /* 0x000fe20008000000 */
[----:B------:R1:W1:Y:S01]  /*19b0*/  SYNCS.PHASECHK.TRANS64.TRYWAIT P0, [UR8+0x68], R2 ;  /* 0x00006802ff0075a7 */ /* 0x0002620008001108 */
[----:B------:R-:W-:Y:S01]  /*19c0*/  ULEA UR8, UR17, UR4, 0xd ;  /* 0x0000000411087291 */ /* 0x000fe2000f8e68ff */
[----:B------:R-:W-:Y:S01]  /*19d0*/  UMOV UR9, UR33 ;  /* 0x0000002100097c82 */ /* 0x000fe20008000000 */
[----:B------:R-:W-:-:S02]  /*19e0*/  UMOV UR10, UR34 ;  /* 0x00000022000a7c82 */ /* 0x000fc40008000000 */
[----:B------:R-:W-:Y:S02]  /*19f0*/  UIADD3 UR32, UPT, UPT, UR8, 0x2400, URZ ;  /* 0x0000240008207890 */ /* 0x000fe4000fffe0ff */
[----:B------:R-:W-:Y:S02]  /*1a00*/  UIADD3 UR8, UPT, UPT, UR8, 0x1c400, URZ ;  /* 0x0001c40008087890 */ /* 0x000fe4000fffe0ff */
[----:B------:R-:W-:Y:S01]  /*1a10*/  UIADD3 UR16, UPT, UPT, UR16, 0x1, URZ ;  /* 0x0000000110107890 */ /* 0x000fe2000fffe0ff */
[----:B------:R-:W-:Y:S01]  /*1a20*/  UMOV UR24, UR5 ;  /* 0x0000000500187c82 */ /* 0x000fe20008000000 */
[----:B------:R-:W-:Y:S02]  /*1a30*/  UMOV UR17, UR6 ;  /* 0x0000000600117c82 */ /* 0x000fe40008000000 */
[----:B------:R-:W-:Y:S01]  /*1a40*/  UISETP.NE.AND UP0, UPT, UR16, UR5, UPT ;  /* 0x000000051000728c */ /* 0x000fe2000bf05270 */
[----:B------:R1:W-:Y:S02]  /*1a50*/  UTMALDG.3D [UR32], [UR26], desc[UR18] ;  /* 0x000012201a0075b4 */ /* 0x0003e40008011000 */
[----:B------:R1:W-:Y:S06]  /*1a60*/  UTMALDG.3D [UR8], [UR20], desc[UR18] ;  /* 0x00001208140075b4 */ /* 0x0003ec0008011000 */
[----:B------:R-:W-:Y:S05]  /*1a70*/  BRA.U UP0, `(.L_x_26) ;  /* 0xfffffffd00647547 */ /* 0x000fea000b83ffff */
.L_x_21:
[----:B-1----:R-:W-:Y:S01]  /*1a80*/  ULEA UR8, UR6, UR4, 0x3 ;  /* 0x0000000406087291 */ /* 0x002fe2000f8e18ff */
[----:B------:R-:W-:Y:S01]  /*1a90*/  SHF.L.U32 R2, R15, 0x1f, RZ ;  /* 0x0000001f0f027819 */ /* 0x000fe200000006ff */
[----:B------:R-:W-:Y:S01]  /*1aa0*/  @!P1 SYNCS.ARRIVE.TRANS64.A1T0 RZ, [UR4+0xe8], RZ ;  /* 0x0000e8ffffff99a7 */ /* 0x000fe20008100004 */
[----:B------:R-:W-:-:S06]  /*1ab0*/  UISETP.GT.AND UP0, UPT, UR15, UR14, UPT ;  /* 0x0000000e0f00728c */ /* 0x000fcc000bf04270 */
[----:B--2---:R1:W2:Y:S03]  /*1ac0*/  SYNCS.PHASECHK.TRANS64.TRYWAIT P0, [UR8+0x68], R2 ;  /* 0x00006802ff0075a7 */ /* 0x0042a60008001108 */
[----:B------:R-:W-:Y:S05]  /*1ad0*/  BRA.U !UP0, `(.L_x_27) ;  /* 0x0000000108a87547 */ /* 0x000fea000b800000 */
[----:B------:R-:W-:Y:S01]  /*1ae0*/  UIADD3 UR21, UPT, UPT, UR7, UR24, URZ ;  /* 0x0000001807157290 */ /* 0x000fe2000fffe0ff */
[----:B------:R-:W-:-:S11]  /*1af0*/  UMOV UR25, UR6 ;  /* 0x0000000600197c82 */ /* 0x000fd60008000000 */
.L_x_32:
[----:B-1----:R-:W-:Y:S01]  /*1b00*/  ULEA UR17, UR25, UR4, 0x3 ;  /* 0x0000000419117291 */ /* 0x002fe2000f8e18ff */
[----:B--2---:R-:W-:Y:S01]  /*1b10*/  @!P5 MOV R3, 0x4000 ;  /* 0x000040000003d802 */ /* 0x004fe20000000f00 */
[----:B--2---:R-:W-:Y:S10]  /*1b20*/  @P0 BRA `(.L_x_28) ;  /* 0x00000000000c0947 */ /* 0x004ff40003800000 */
[----:B------:R-:W-:-:S04]  /*1b30*/  SHF.L.U32 R5, R15, 0x1f, RZ ;  /* 0x0000001f0f057819 */ /* 0x000fc800000006ff */
[----:B------:R-:W2:Y:S02]  /*1b40*/  SYNCS.PHASECHK.TRANS64.TRYWAIT P0, [UR17+0x68], R5 ;  /* 0x00006805ff0075a7 */ /* 0x000ea40008001111 */
[----:B--2---:R-:W-:Y:S05]  /*1b50*/  @!P0 BRA `(.L_x_29) ;  /* 0x0000004c00608947 */ /* 0x004fea0003800000 */
.L_x_28:
[----:B------:R2:W-:Y:S01]  /*1b60*/  @!P5 SYNCS.ARRIVE.TRANS64 RZ, [UR17], R3 ;  /* 0x00000003ffffd9a7 */ /* 0x0005e20008000011 */
[----:B------:R-:W-:Y:S04]  /*1b70*/  BSSY.RECONVERGENT B0, `(.L_x_30) ;  /* 0x0000003000007945 */ /* 0x000fe80003800200 */
[----:B------:R-:W-:Y:S05]  /*1b80*/  @P4 BRA `(.L_x_31) ;  /* 0x0000000000044947 */ /* 0x000fea0003800000 */
[----:B------:R-:W-:Y:S05]  /*1b90*/  BPT.TRAP 0x1 ;  /* 0x000000040000795c */ /* 0x000fea0000300000 */
.L_x_31:
[----:B------:R-:W-:Y:S05]  /*1ba0*/  BSYNC.RECONVERGENT B0 ;  /* 0x0000000000007941 */ /* 0x000fea0003800200 */
.L_x_30:
        /* <DEDUP_REMOVED lines=20> */
[----:B------:R-:W-:Y:S01]  /*1cf0*/  UIADD3 UR8, UPT, UPT, UR8, 0x1c400, URZ ;  /* 0x0001c40008087890 */ /* 0x000fe2000fffe0ff */
[----:B------:R-:W-:Y:S01]  /*1d00*/  UMOV UR9, UR17 ;  /* 0x0000001100097c82 */ /* 0x000fe20008000000 */
[----:B------:R-:W-:Y:S01]  /*1d10*/  UMOV UR10, UR18 ;  /* 0x00000012000a7c82 */ /* 0x000fe20008000000 */
[----:B------:R-:W-:Y:S01]  /*1d20*/  UIADD3 UR24, UPT, UPT, UR24, 0x1, URZ ;  /* 0x0000000118187890 */ /* 0x000fe2000fffe0ff */
[----:B------:R-:W-:-:S03]  /*1d30*/  UMOV UR25, UR6 ;  /* 0x0000000600197c82 */ /* 0x000fc60008000000 */
[----:B------:R1:W-:Y:S01]  /*1d40*/  UTMALDG.3D [UR16], [UR30], desc[UR26] ;  /* 0x00001a101e0075b4 */ /* 0x0003e20008011000 */
[----:B------:R-:W-:Y:S01]  /*1d50*/  UISETP.NE.AND UP0, UPT, UR24, UR21, UPT ;  /* 0x000000151800728c */ /* 0x000fe2000bf05270 */
[----:B------:R1:W-:Y:S08]  /*1d60*/  UTMALDG.3D [UR8], [UR28], desc[UR26] ;  /* 0x00001a081c0075b4 */ /* 0x0003f00008011000 */
[----:B------:R-:W-:Y:S05]  /*1d70*/  BRA.U UP0, `(.L_x_32) ;  /* 0xfffffffd00607547 */ /* 0x000fea000b83ffff */
.L_x_27:
[C---:B-1----:R-:W-:Y:S01]  /*1d80*/  LEA R2, R14.reuse, UR4, 0x3 ;  /* 0x000000040e027c11 */ /* 0x042fe2000f8e18ff */
[----:B------:R-:W-:Y:S01]  /*1d90*/  NOP ;  /* 0x0000000000007918 */ /* 0x000fe20000000000 */
[----:B--2---:R-:W-:Y:S02]  /*1da0*/  SHF.L.U32 R3, R13, 0x1f, RZ ;  /* 0x0000001f0d037819 */ /* 0x004fe400000006ff */
[----:B------:R-:W-:Y:S02]  /*1db0*/  LEA R4, R14, UR4, 0x4 ;  /* 0x000000040e047c11 */ /* 0x000fe4000f8e20ff */
[----:B------:R-:W1:Y:S02]  /*1dc0*/  SYNCS.PHASECHK.TRANS64.TRYWAIT P0, [R2+URZ+0xf0], R3 ;  /* 0x0000f003020075a7 */ /* 0x000e6400080011ff */
[----:B-1----:R-:W-:Y:S05]  /*1dd0*/  @!P0 BRA `(.L_x_33) ;  /* 0x0000004800d88947 */ /* 0x002fea0003800000 */
.L_x_108:
[----:B------:R-:W2:Y:S01]  /*1de0*/  LDS.128 R4, [R4+0x180] ;  /* 0x0001800004047984 */ /* 0x000ea20000000c00 */
[----:B---3--:R-:W-:Y:S01]  /*1df0*/  ISETP.GE.AND P0, PT, R40, 0x1, PT ;  /* 0x000000012800780c */ /* 0x008fe20003f06270 */
[----:B-1----:R-:W-:Y:S01]  /*1e00*/  VIADD R2, R2, 0x100 ;  /* 0x0000010002027836 */ /* 0x002fe20000000000 */
[----:B------:R-:W-:Y:S01]  /*1e10*/  @!PT LDS RZ, [RZ] ;  /* 0x00000000fffff984 */ /* 0x000fe20000000800 */
[----:B------:R-:W-:Y:S01]  /*1e20*/  @!PT LDS RZ, [RZ] ;  /* 0x00000000fffff984 */ /* 0x000fe20000000800 */
[----:B------:R-:W-:Y:S01]  /*1e30*/  @!PT LDS RZ, [RZ] ;  /* 0x00000000fffff984 */ /* 0x000fe20000000800 */
[----:B------:R-:W-:Y:S01]  /*1e40*/  @!PT LDS RZ, [RZ] ;  /* 0x00000000fffff984 */ /* 0x000fe20000000800 */
[----:B------:R1:W-:Y:S06]  /*1e50*/  MEMBAR.ALL.CTA ;  /* 0x0000000000007992 */ /* 0x0003ec0000008000 */
[----:B-1----:R-:W1:Y:S01]  /*1e60*/  FENCE.VIEW.ASYNC.S ;  /* 0x00000000000073c6 */ /* 0x002e620000000000 */
[----:B------:R-:W-:-:S04]  /*1e70*/  PRMT R2, RZ, 0x654, R2 ;  /* 0x00000654ff027816 */ /* 0x000fc80000000002 */
[----:B-1----:R1:W-:Y:S01]  /*1e80*/  SYNCS.ARRIVE.TRANS64.RED.A1T0 RZ, [R2+URZ], RZ ;  /* 0x000000ff02ff79a7 */ /* 0x0023e200081004ff */
[----:B--2---:R-:W-:-:S13]  /*1e90*/  LOP3.LUT P2, RZ, R6, 0x1, RZ, 0xc0, !PT ;  /* 0x0000000106ff7812 */ /* 0x004fda000784c0ff */
[----:B------:R-:W-:Y:S01]  /*1ea0*/  @P2 SHF.R.U32.HI R3, RZ, 0x10, R5 ;  /* 0x00000010ff032819 */ /* 0x000fe20000011605 */
[----:B------:R-:W-:Y:S01]  /*1eb0*/  VOTEU.ANY UP0, P2 ;  /* 0x0000000000ff7886 */ /* 0x000fe20001000100 */
[----:B------:R-:W-:Y:S02]  /*1ec0*/  @P2 MOV R11, R4 ;  /* 0x00000004000b2202 */ /* 0x000fe40000000f00 */
[----:B------:R-:W-:Y:S02]  /*1ed0*/  @P2 R2UR.BROADCAST UR8, R3 ;  /* 0x00000000030822ca */ /* 0x000fe400008e0000 */
[----:B------:R-:W-:-:S11]  /*1ee0*/  @P2 LOP3.LUT R8, R5, 0xffff, RZ, 0xc0, !PT ;  /* 0x0000ffff05082812 */ /* 0x000fd600078ec0ff */
[----:B------:R-:W-:Y:S01]  /*1ef0*/  @UP0 UMOV UR36, UR8 ;  /* 0x0000000800240c82 */ /* 0x000fe20008000000 */
[----:B-1----:R-:W-:Y:S05]  /*1f00*/  @!P0 BRA `(.L_x_34) ;  /* 0x0000000000b88947 */ /* 0x002fea0003800000 */
[----:B------:R-:W4:Y:S01]  /*1f10*/  LDC.64 R4, c[0x0][0xb18] ;  /* 0x0002c600ff047b82 */ /* 0x000f220000000a00 */
[----:B------:R-:W-:-:S07]  /*1f20*/  ISETP.NE.AND P3, PT, R40, 0x1, PT ;  /* 0x000000012800780c */ /* 0x000fce0003f65270 */
[----:B------:R-:W1:Y:S08]  /*1f30*/  LDC.64 R6, c[0x0][0xb10] ;  /* 0x0002c400ff067b82 */ /* 0x000e700000000a00 */
[----:B------:R-:W2:Y:S08]  /*1f40*/  LDC R16, c[0x0][0xb20] ;  /* 0x0002c800ff107b82 */ /* 0x000eb00000000800 */
[----:B------:R-:W3:Y:S01]  /*1f50*/  LDC R18, c[0x0][0xb0c] ;  /* 0x0002c300ff127b82 */ /* 0x000ee20000000800 */
[----:B----4-:R-:W-:Y:S01]  /*1f60*/  IMAD.HI.U32 R17, R0, R5, RZ ;  /* 0x0000000500117227 */ /* 0x010fe200078e00ff */
[----:B------:R-:W-:-:S03]  /*1f70*/  ISETP.NE.AND P0, PT, R4, 0x1, PT ;  /* 0x000000010400780c */ /* 0x000fc60003f05270 */
[----:B------:R-:W-:-:S03]  /*1f80*/  IMAD.HI.U32 R5, R8, R5, RZ ;  /* 0x0000000508057227 */ /* 0x000fc600078e00ff */
[----:B------:R-:W4:Y:S01]  /*1f90*/  LDC.64 R2, c[0x0][0xb28] ;  /* 0x0002ca00ff027b82 */ /* 0x000f220000000a00 */
[----:B-1----:R-:W-:-:S04]  /*1fa0*/  IMAD.HI.U32 R20, R9, R6, RZ ;  /* 0x0000000609147227 */ /* 0x002fc800078e00ff */
[----:B------:R-:W-:Y:S01]  /*1fb0*/  IMAD.HI.U32 R22, R11, R6, RZ ;  /* 0x000000060b167227 */ /* 0x000fe200078e00ff */
[----:B------:R-:W-:Y:S02]  /*1fc0*/  SHF.R.U32.HI R20, RZ, R7, R20 ;  /* 0x00000007ff147219 */ /* 0x000fe40000011614 */
[-C--:B--2---:R-:W-:Y:S02]  /*1fd0*/  SHF.R.U32.HI R17, RZ, R16.reuse, R17 ;  /* 0x00000010ff117219 */ /* 0x084fe40000011611 */
[----:B------:R-:W-:Y:S02]  /*1fe0*/  SHF.R.U32.HI R5, RZ, R16, R5 ;  /* 0x00000010ff057219 */ /* 0x000fe40000011605 */
[----:B------:R-:W-:Y:S02]  /*1ff0*/  SEL R17, R0, R17, !P0 ;  /* 0x0000001100117207 */ /* 0x000fe40004000000 */
[----:B------:R-:W-:Y:S02]  /*2000*/  SHF.R.U32.HI R22, RZ, R7, R22 ;  /* 0x00000007ff167219 */ /* 0x000fe40000011616 */
[----:B---3--:R-:W-:-:S02]  /*2010*/  ISETP.NE.AND P1, PT, R18, 0x1, PT ;  /* 0x000000011200780c */ /* 0x008fc40003f25270 */
[----:B------:R-:W-:Y:S02]  /*2020*/  SEL R5, R8, R5, !P0 ;  /* 0x0000000508057207 */ /* 0x000fe40004000000 */
[----:B------:R-:W-:Y:S02]  /*2030*/  SEL R19, R9, R20, !P1 ;  /* 0x0000001409137207 */ /* 0x000fe40004800000 */
[----:B------:R-:W-:Y:S01]  /*2040*/  SEL R7, R11, R22, !P1 ;  /* 0x000000160b077207 */ /* 0x000fe20004800000 */
[----:B----4-:R-:W-:-:S04]  /*2050*/  IMAD.HI.U32 R20, R17, R2, RZ ;  /* 0x0000000211147227 */ /* 0x010fc800078e00ff */
[----:B------:R-:W-:Y:S01]  /*2060*/  IMAD.HI.U32 R6, R19, R2, RZ ;  /* 0x0000000213067227 */ /* 0x000fe200078e00ff */
[----:B------:R-:W-:-:S04]  /*2070*/  @P3 SHF.R.U32.HI R17, RZ, R3, R20 ;  /* 0x00000003ff113219 */ /* 0x000fc80000011614 */
[----:B------:R-:W-:Y:S01]  /*2080*/  @P3 SHF.R.U32.HI R19, RZ, R3, R6 ;  /* 0x00000003ff133219 */ /* 0x000fe20000011606 */
[----:B------:R-:W-:-:S04]  /*2090*/  IMAD R17, R40, R17, RZ ;  /* 0x0000001128117224 */ /* 0x000fc800078e02ff */
[----:B------:R-:W-:Y:S01]  /*20a0*/  IMAD R6, R40, R19, RZ ;  /* 0x0000001328067224 */ /* 0x000fe200078e02ff */
[C---:B------:R-:W-:Y:S02]  /*20b0*/  ISETP.GE.AND P0, PT, R5.reuse, R17, PT ;  /* 0x000000110500720c */ /* 0x040fe40003f06270 */
[----:B------:R-:W-:Y:S02]  /*20c0*/  IADD3 R17, PT, PT, -R5, RZ, RZ ;  /* 0x000000ff05117210 */ /* 0x000fe40007ffe1ff */
[----:B------:R-:W-:Y:S01]  /*20d0*/  ISETP.GE.OR P0, PT, R7, R6, P0 ;  /* 0x000000060700720c */ /* 0x000fe20000706670 */
[----:B------:R-:W-:-:S04]  /*20e0*/  IMAD.HI.U32 R6, R5, R2, RZ ;  /* 0x0000000205067227 */ /* 0x000fc800078e00ff */
[----:B------:R-:W-:Y:S01]  /*20f0*/  IMAD R8, R4, R17, R8 ;  /* 0x0000001104087224 */ /* 0x000fe200078e0208 */
[----:B------:R-:W-:-:S04]  /*2100*/  SHF.R.U32.HI R6, RZ, R3, R6 ;  /* 0x00000003ff067219 */ /* 0x000fc80000011606 */
[----:B------:R-:W-:-:S03]  /*2110*/  SEL R6, R5, R6, !P3 ;  /* 0x0000000605067207 */ /* 0x000fc60005800000 */
[----:B------:R-:W-:-:S04]  /*2120*/  @!P0 IMAD.HI.U32 R16, R7, R2, RZ ;  /* 0x0000000207108227 */ /* 0x000fc800078e00ff */
[----:B------:R-:W-:Y:S01]  /*2130*/  IMAD.MOV R2, RZ, RZ, -R6 ;  /* 0x000000ffff027224 */ /* 0x000fe200078e0a06 */
[----:B------:R-:W-:-:S03]  /*2140*/  @!P0 SHF.R.U32.HI R16, RZ, R3, R16 ;  /* 0x00000003ff108219 */ /* 0x000fc60000011610 */
[----:B------:R-:W-:Y:S01]  /*2150*/  IMAD R2, R40, R2, R5 ;  /* 0x0000000228027224 */ /* 0x000fe200078e0205 */
[----:B------:R-:W-:-:S05]  /*2160*/  @!P0 SEL R3, R7, R16, !P3 ;  /* 0x0000001007038207 */ /* 0x000fca0005800000 */
[--C-:B------:R-:W-:Y:S02]  /*2170*/  @!P0 IMAD.IADD R6, R6, 0x1, -R3.reuse ;  /* 0x0000000106068824 */ /* 0x100fe400078e0a03 */
[----:B------:R-:W-:Y:S01]  /*2180*/  @!P0 IMAD R3, R2, R19, R3 ;  /* 0x0000001302038224 */ /* 0x000fe200078e0203 */
[----:B------:R-:W-:Y:S01]  /*2190*/  IADD3 R2, PT, PT, -R7, RZ, RZ ;  /* 0x000000ff07027210 */ /* 0x000fe20007ffe1ff */
[----:B------:R-:W-:Y:S02]  /*21a0*/  @!P0 IMAD R5, R40, R6, R7 ;  /* 0x0000000628058224 */ /* 0x000fe400078e0207 */
[----:B------:R-:W-:Y:S02]  /*21b0*/  @!P0 IMAD.MOV.U32 R7, RZ, RZ, R3 ;  /* 0x000000ffff078224 */ /* 0x000fe400078e0003 */
[----:B------:R-:W-:Y:S02]  /*21c0*/  IMAD R2, R18, R2, R11 ;  /* 0x0000000212027224 */ /* 0x000fe400078e020b */
[----:B------:R-:W-:-:S02]  /*21d0*/  IMAD R8, R5, R4, R8 ;  /* 0x0000000405087224 */ /* 0x000fc400078e0208 */
[----:B------:R-:W-:Y:S02]  /*21e0*/  IMAD R11, R7, R18, R2 ;  /* 0x00000012070b7224 */ /* 0x000fe400078e0202 */
.L_x_34:
[----:B------:R-:W1:Y:S02]  /*21f0*/  LDCU UR8, c[0x0][0xb30] ;  /* 0x00016600ff0877ac */ /* 0x000e640008000800 */
[----:B-1----:R-:W-:-:S09]  /*2200*/  UISETP.NE.AND UP0, UPT, UR8, 0x1, UPT ;  /* 0x000000010800788c */ /* 0x002fd2000bf05270 */
[----:B------:R-:W-:Y:S05]  /*2210*/  BRA.U UP0, `(.L_x_35) ;  /* 0x0000000100407547 */ /* 0x000fea000b800000 */
[----:B------:R-:W1:Y:S08]  /*2220*/  LDC.64 R4, c[0x0][0xb10] ;  /* 0x0002c400ff047b82 */ /* 0x000e700000000a00 */
[----:B------:R-:W2:Y:S08]  /*2230*/  LDC.64 R2, c[0x0][0xb18] ;  /* 0x0002c600ff027b82 */ /* 0x000eb00000000a00 */
[----:B------:R-:W3:Y:S08]  /*2240*/  LDC R6, c[0x0][0xb20] ;  /* 0x0002c800ff067b82 */ /* 0x000ef00000000800 */
[----:B------:R-:W4:Y:S01]  /*2250*/  LDC R16, c[0x0][0xb0c] ;  /* 0x0002c300ff107b82 */ /* 0x000f220000000800 */
[----:B-1----:R-:W-:-:S05]  /*2260*/  IMAD.HI.U32 R4, R11, R4, RZ ;  /* 0x000000040b047227 */ /* 0x002fca00078e00ff */
[----:B------:R-:W-:Y:S01]  /*2270*/  SHF.R.U32.HI R4, RZ, R5, R4 ;  /* 0x00000005ff047219 */ /* 0x000fe20000011604 */
[----:B--2---:R-:W-:Y:S01]  /*2280*/  IMAD.HI.U32 R3, R8, R3, RZ ;  /* 0x0000000308037227 */ /* 0x004fe200078e00ff */
[----:B------:R-:W-:-:S04]  /*2290*/  ISETP.NE.AND P0, PT, R2, 0x1, PT ;  /* 0x000000010200780c */ /* 0x000fc80003f05270 */
[----:B---3--:R-:W-:-:S04]  /*22a0*/  SHF.R.U32.HI R3, RZ, R6, R3 ;  /* 0x00000006ff037219 */ /* 0x008fc80000011603 */
[----:B------:R-:W-:Y:S02]  /*22b0*/  SEL R3, R8, R3, !P0 ;  /* 0x0000000308037207 */ /* 0x000fe40004000000 */
[----:B----4-:R-:W-:-:S04]  /*22c0*/  ISETP.NE.AND P1, PT, R16, 0x1, PT ;  /* 0x000000011000780c */ /* 0x010fc80003f25270 */
[----:B------:R-:W-:-:S05]  /*22d0*/  SEL R4, R11, R4, !P1 ;  /* 0x000000040b047207 */ /* 0x000fca0004800000 */
[----:B------:R-:W-:Y:S02]  /*22e0*/  IMAD.IADD R5, R3, 0x1, -R4 ;  /* 0x0000000103057824 */ /* 0x000fe400078e0a04 */
[----:B------:R-:W-:Y:S02]  /*22f0*/  IMAD.IADD R3, R4, 0x1, -R3 ;  /* 0x0000000104037824 */ /* 0x000fe400078e0a03 */
[----:B------:R-:W-:Y:S02]  /*2300*/  IMAD R11, R5, R16, R11 ;  /* 0x00000010050b7224 */ /* 0x000fe400078e020b */
[----:B------:R-:W-:-:S07]  /*2310*/  IMAD R8, R3, R2, R8 ;  /* 0x0000000203087224 */ /* 0x000fce00078e0208 */
.L_x_35:
[----:B------:R-:W-:Y:S01]  /*2320*/  VIADD R14, R14, 0x1 ;  /* 0x000000010e0e7836 */ /* 0x000fe20000000000 */
[----:B------:R-:W-:Y:S01]  /*2330*/  PLOP3.LUT P1, PT, PT, PT, PT, 0x80, 0x8 ;  /* 0x000000000008781c */ /* 0x000fe20003f2f070 */
[----:B------:R-:W-:Y:S02]  /*2340*/  IMAD.IADD R99, R11, 0x1, R96 ;  /* 0x000000010b637824 */ /* 0x000fe400078e0260 */
[----:B------:R-:W-:Y:S01]  /*2350*/  IMAD.IADD R97, R8, 0x1, R81 ;  /* 0x0000000108617824 */ /* 0x000fe200078e0251 */
[----:B------:R-:W-:-:S04]  /*2360*/  ISETP.NE.AND P0, PT, R14, 0x2, PT ;  /* 0x000000020e00780c */ /* 0x000fc80003f05270 */
[----:B------:R-:W-:Y:S02]  /*2370*/  SEL R2, RZ, 0x1, P0 ;  /* 0x00000001ff027807 */ /* 0x000fe40000000000 */
[----:B------:R-:W-:Y:S02]  /*2380*/  SEL R14, R14, RZ, P0 ;  /* 0x000000ff0e0e7207 */ /* 0x000fe40000000000 */
[----:B------:R-:W-:Y:S01]  /*2390*/  LOP3.LUT R13, R13, R2, RZ, 0x3c, !PT ;  /* 0x000000020d0d7212 */ /* 0x000fe200078e3cff */
[----:B------:R-:W-:Y:S06]  /*23a0*/  @P2 BRA `(.L_x_36) ;  /* 0xfffffff000a02947 */ /* 0x000fec000383ffff */
[----:B------:R-:W-:Y:S01]  /*23b0*/  UIADD3 UR4, UPT, UPT, UR4, 0x68, URZ ;  /* 0x0000006804047890 */ /* 0x000fe2000fffe0ff */
[----:B------:R-:W-:-:S03]  /*23c0*/  SHF.L.U32 R3, R15, 0x1f, RZ ;  /* 0x0000001f0f037819 */ /* 0x000fc600000006ff */
[----:B------:R-:W-:-:S09]  /*23d0*/  ULEA UR5, UR6, UR4, 0x3 ;  /* 0x0000000406057291 */ /* 0x000fd2000f8e18ff */
[----:B------:R-:W1:Y:S02]  /*23e0*/  SYNCS.PHASECHK.TRANS64.TRYWAIT P0, [UR5], R3 ;  /* 0x00000003ff0075a7 */ /* 0x000e640008001105 */
[----:B-1----:R-:W-:Y:S05]  /*23f0*/  @!P0 BRA `(.L_x_37) ;  /* 0x0000004400648947 */ /* 0x002fea0003800000 */
.L_x_110:
[----:B------:R-:W-:-:S04]  /*2400*/  UIADD3 UR6, UPT, UPT, UR6, 0x1, URZ ;  /* 0x0000000106067890 */ /* 0x000fc8000fffe0ff */
[----:B------:R-:W-:-:S04]  /*2410*/  UISETP.NE.AND UP0, UPT, UR6, 0xd, UPT ;  /* 0x0000000d0600788c */ /* 0x000fc8000bf05270 */
[----:B------:R-:W-:Y:S02]  /*2420*/  USEL UR7, URZ, 0x1, UP0 ;  /* 0x00000001ff077887 */ /* 0x000fe40008000000 */
[----:B------:R-:W-:-:S04]  /*2430*/  USEL UR6, UR6, URZ, UP0 ;  /* 0x000000ff06067287 */ /* 0x000fc80008000000 */
[----:B------:R-:W-:Y:S01]  /*2440*/  ULEA UR5, UR6, UR4, 0x3 ;  /* 0x0000000406057291 */ /* 0x000fe2000f8e18ff */
[----:B------:R-:W-:-:S04]  /*2450*/  LOP3.LUT R2, R15, UR7, RZ, 0x3c, !PT ;  /* 0x000000070f027c12 */ /* 0x000fc8000f8e3cff */
[----:B-1----:R-:W-:-:S04]  /*2460*/  SHF.L.U32 R3, R2, 0x1f, RZ ;  /* 0x0000001f02037819 */ /* 0x002fc800000006ff */
[----:B------:R-:W1:Y:S02]  /*2470*/  SYNCS.PHASECHK.TRANS64.TRYWAIT P0, [UR5], R3 ;  /* 0x00000003ff0075a7 */ /* 0x000e640008001105 */
[----:B-1----:R-:W-:Y:S05]  /*2480*/  @!P0 BRA `(.L_x_38) ;  /* 0x0000004400588947 */ /* 0x002fea0003800000 */
.L_x_112:
        /* <DEDUP_REMOVED lines=9> */
.L_x_114:
        /* <DEDUP_REMOVED lines=9> */
.L_x_116:
        /* <DEDUP_REMOVED lines=9> */
.L_x_118:
        /* <DEDUP_REMOVED lines=9> */
.L_x_120:
        /* <DEDUP_REMOVED lines=9> */
.L_x_122:
        /* <DEDUP_REMOVED lines=9> */
.L_x_124:
        /* <DEDUP_REMOVED lines=9> */
.L_x_126:
        /* <DEDUP_REMOVED lines=9> */
.L_x_128:
        /* <DEDUP_REMOVED lines=9> */
.L_x_130:
        /* <DEDUP_REMOVED lines=9> */
.L_x_132:
[----:B------:R-:W-:-:S04]  /*2a30*/  UIADD3 UR6, UPT, UPT, UR6, 0x1, URZ ;  /* 0x0000000106067890 */ /* 0x000fc8000fffe0ff */
[----:B------:R-:W-:-:S04]  /*2a40*/  UISETP.NE.AND UP0, UPT, UR6, 0xd, UPT ;  /* 0x0000000d0600788c */ /* 0x000fc8000bf05270 */
[----:B------:R-:W-:Y:S02]  /*2a50*/  USEL UR5, URZ, 0x1, UP0 ;  /* 0x00000001ff057887 */ /* 0x000fe40008000000 */
[----:B------:R-:W-:-:S04]  /*2a60*/  USEL UR6, UR6, URZ, UP0 ;  /* 0x000000ff06067287 */ /* 0x000fc80008000000 */
[----:B------:R-:W-:Y:S01]  /*2a70*/  ULEA UR6, UR6, UR4, 0x3 ;  /* 0x0000000406067291 */ /* 0x000fe2000f8e18ff */
[----:B-1----:R-:W-:-:S04]  /*2a80*/  LOP3.LUT R3, R2, UR5, RZ, 0x3c, !PT ;  /* 0x0000000502037c12 */ /* 0x002fc8000f8e3cff */
[----:B------:R-:W-:Y:S01]  /*2a90*/  SHF.L.U32 R3, R3, 0x1f, RZ ;  /* 0x0000001f03037819 */ /* 0x000fe200000006ff */
[----:B----4-:R-:W-:-:S07]  /*2aa0*/  IMAD.U32 R0, RZ, RZ, UR6 ;  /* 0x00000006ff007e24 */ /* 0x010fce000f8e00ff */
.L_x_49:
[----:B-1----:R1:W2:Y:S02]  /*2ab0*/  SYNCS.PHASECHK.TRANS64.TRYWAIT P0, [R0+URZ], R3 ;  /* 0x00000003000075a7 */ /* 0x0022a400080011ff */
[----:B--2---:R-:W-:Y:S05]  /*2ac0*/  @!P0 NANOSLEEP.SYNCS 0x989680 ;  /* 0x009896800000895d */ /* 0x004fea0003900000 */
[----:B------:R-:W2:Y:S02]  /*2ad0*/  @!P0 SYNCS.PHASECHK.TRANS64 P0, [R0+URZ], R3 ;  /* 0x00000003000085a7 */ /* 0x000ea400080010ff */
[----:B--2---:R-:W-:Y:S05]  /*2ae0*/  @P0 EXIT ;  /* 0x000000000000094d */ /* 0x004fea0003800000 */
[----:B------:R-:W-:Y:S05]  /*2af0*/  BRA `(.L_x_49) ;  /* 0xfffffffc00ec7947 */ /* 0x000fea000383ffff */
.L_x_18:
[----:B------:R-:W-:-:S04]  /*2b00*/  UISETP.NE.AND UP1, UPT, UR37, URZ, UPT ;  /* 0x000000ff2500728c */ /* 0x000fc8000bf25270 */
[----:B------:R-:W-:-:S09]  /*2b10*/  UISETP.NE.OR UP1, UPT, UR8, 0x1, UP1 ;  /* 0x000000010800788c */ /* 0x000fd20008f25670 */
[----:B------:R-:W-:Y:S05]  /*2b20*/  BRA.U UP1, `(.L_x_50) ;  /* 0x0000000501487547 */ /* 0x000fea000b800000 */
[----:B------:R-:W-:Y:S01]  /*2b30*/  ISETP.NE.AND P2, PT, R2, RZ, PT ;  /* 0x000000ff0200720c */ /* 0x000fe20003f45270 */
[----:B------:R-:W-:Y:S01]  /*2b40*/  IMAD.MOV.U32 R12, RZ, RZ, 0x1 ;  /* 0x00000001ff0c7424 */ /* 0x000fe200078e00ff */
[----:B------:R-:W-:Y:S02]  /*2b50*/  CS2R R10, SRZ ;  /* 0x00000000000a7805 */ /* 0x000fe4000001ff00 */
[----:B------:R-:W-:Y:S01]  /*2b60*/  CS2R R8, SRZ ;  /* 0x0000000000087805 */ /* 0x000fe2000001ff00 */
[----:B------:R-:W-:Y:S01]  /*2b70*/  UMOV UR4, 0x400 ;  /* 0x0000040000047882 */ /* 0x000fe20000000000 */
[----:B------:R-:W-:Y:S01]  /*2b80*/  UMOV UR6, URZ ;  /* 0x000000ff00067c82 */ /* 0x000fe20008000000 */
[----:B------:R-:W-:-:S12]  /*2b90*/  ULEA UR37, UR37, UR4, 0x18 ;  /* 0x0000000425257291 */ /* 0x000fd8000f8ec0ff */
.L_x_54:
[----:B------:R-:W-:Y:S02]  /*2ba0*/  LEA R0, R8, UR37, 0x3 ;  /* 0x0000002508007c11 */ /* 0x000fe4000f8e18ff */
[----:B------:R-:W-:-:S03]  /*2bb0*/  SHF.L.U32 R5, R9, 0x1f, RZ ;  /* 0x0000001f09057819 */ /* 0x000fc600000006ff */
[----:B------:R-:W-:Y:S01]  /*2bc0*/  VIADD R4, R0, 0x160 ;  /* 0x0000016000047836 */ /* 0x000fe20000000000 */
[----:B------:R-:W1:Y:S02]  /*2bd0*/  SYNCS.PHASECHK.TRANS64.TRYWAIT P0, [R0+URZ+0x150], R5 ;  /* 0x00015005000075a7 */ /* 0x000e6400080011ff */
[----:B-1----:R-:W-:Y:S05]  /*2be0*/  @!P0 BRA `(.L_x_51) ;  /* 0x0000004000888947 */ /* 0x002fea0003800000 */
.L_x_133:
[----:B------:R-:W-:Y:S01]  /*2bf0*/  ULEA UR5, UR6, UR37, 0x3 ;  /* 0x0000002506057291 */ /* 0x000fe2000f8e18ff */
[----:B------:R-:W-:Y:S02]  /*2c00*/  PRMT R4, RZ, 0x654, R4 ;  /* 0x00000654ff047816 */ /* 0x000fe40000000004 */
[----:B-1----:R-:W-:Y:S01]  /*2c10*/  SHF.L.U32 R5, R12, 0x1f, RZ ;  /* 0x0000001f0c057819 */ /* 0x002fe200000006ff */
[----:B------:R-:W-:Y:S01]  /*2c20*/  UIADD3 UR4, UPT, UPT, UR5, 0xf0, URZ ;  /* 0x000000f005047890 */ /* 0x000fe2000fffe0ff */
[----:B------:R1:W-:Y:S05]  /*2c30*/  SYNCS.ARRIVE.TRANS64.RED.A1T0 RZ, [R4+URZ], RZ ;  /* 0x000000ff04ff79a7 */ /* 0x0003ea00081004ff */
[----:B------:R-:W-:Y:S01]  /*2c40*/  IMAD.U32 R7, RZ, RZ, UR4 ;  /* 0x00000004ff077e24 */ /* 0x000fe2000f8e00ff */
[----:B------:R-:W2:Y:S04]  /*2c50*/  SYNCS.PHASECHK.TRANS64.TRYWAIT P0, [UR5+0x100], R5 ;  /* 0x00010005ff0075a7 */ /* 0x000ea80008001105 */
[----:B------:R-:W-:Y:S01]  /*2c60*/  PRMT R6, R2, 0x654, R7 ;  /* 0x0000065402067816 */ /* 0x000fe20000000007 */
[----:B-1----:R-:W-:Y:S01]  /*2c70*/  @!P2 IMAD.MOV.U32 R4, RZ, RZ, 0x10 ;  /* 0x00000010ff04a424 */ /* 0x002fe200078e00ff */
[----:B--2---:R-:W-:Y:S06]  /*2c80*/  @!P0 BRA `(.L_x_52) ;  /* 0x0000004000748947 */ /* 0x004fec0003800000 */
.L_x_135:
[----:B------:R-:W-:Y:S01]  /*2c90*/  ULEA UR4, UR6, UR37, 0x4 ;  /* 0x0000002506047291 */ /* 0x000fe2000f8e20ff */
[----:B------:R-:W-:Y:S01]  /*2ca0*/  SEL R3, R6, R3, !P2 ;  /* 0x0000000306037207 */ /* 0x000fe20005000000 */
[----:B------:R-:W-:Y:S01]  /*2cb0*/  UIADD3 UR5, UPT, UPT, UR5, 0xf0, URZ ;  /* 0x000000f005057890 */ /* 0x000fe2000fffe0ff */
[----:B-1----:R-:W-:Y:S01]  /*2cc0*/  LEA R0, R11, UR37, 0x3 ;  /* 0x000000250b007c11 */ /* 0x002fe2000f8e18ff */
[----:B------:R-:W-:Y:S01]  /*2cd0*/  UIADD3 UR4, UPT, UPT, UR4, 0x180, URZ ;  /* 0x0000018004047890 */ /* 0x000fe2000fffe0ff */
[----:B------:R-:W-:Y:S01]  /*2ce0*/  SHF.L.U32 R5, R10, 0x1f, RZ ;  /* 0x0000001f0a057819 */ /* 0x000fe200000006ff */
[----:B------:R1:W-:Y:S01]  /*2cf0*/  @!P2 SYNCS.ARRIVE.TRANS64.RED RZ, [R3+URZ], R4 ;  /* 0x0000000403ffa9a7 */ /* 0x0003e200080004ff */
[----:B------:R-:W-:Y:S01]  /*2d00*/  UIADD3 UR6, UPT, UPT, UR6, 0x1, URZ ;  /* 0x0000000106067890 */ /* 0x000fe2000fffe0ff */
[----:B------:R-:W-:-:S03]  /*2d10*/  VIADD R8, R8, 0x1 ;  /* 0x0000000108087836 */ /* 0x000fc60000000000 */
[----:B------:R-:W-:Y:S02]  /*2d20*/  UISETP.NE.AND UP0, UPT, UR6, 0x2, UPT ;  /* 0x000000020600788c */ /* 0x000fe4000bf05270 */
[----:B------:R-:W-:Y:S06]  /*2d30*/  UGETNEXTWORKID.BROADCAST [UR4], [UR5] ;  /* 0x00000000040073ca */ /* 0x000fec0008000100 */
[----:B------:R-:W-:Y:S01]  /*2d40*/  USEL UR4, URZ, 0x1, UP0 ;  /* 0x00000001ff047887 */ /* 0x000fe20008000000 */
[----:B------:R-:W-:Y:S01]  /*2d50*/  ISETP.NE.AND P0, PT, R8, 0x2, PT ;  /* 0x000000020800780c */ /* 0x000fe20003f05270 */
[----:B------:R-:W-:Y:S01]  /*2d60*/  USEL UR6, UR6, URZ, UP0 ;  /* 0x000000ff06067287 */ /* 0x000fe20008000000 */
[----:B------:R-:W2:Y:S03]  /*2d70*/  SYNCS.PHASECHK.TRANS64.TRYWAIT P1, [R0+URZ+0xf0], R5 ;  /* 0x0000f005000075a7 */ /* 0x000ea600080211ff */
[----:B------:R-:W-:Y:S01]  /*2d80*/  LOP3.LUT R12, R12, UR4, RZ, 0x3c, !PT ;  /* 0x000000040c0c7c12 */ /* 0x000fe2000f8e3cff */
[----:B-12---:R-:W-:Y:S07]  /*2d90*/  @!P1 BRA `(.L_x_53) ;  /* 0x0000004000489947 */ /* 0x006fee0003800000 */
.L_x_136:
[C---:B------:R-:W-:Y:S01]  /*2da0*/  LEA R4, R11.reuse, UR37, 0x4 ;  /* 0x000000250b047c11 */ /* 0x040fe2000f8e20ff */
[----:B-1----:R-:W-:Y:S01]  /*2db0*/  VIADD R0, R0, 0x100 ;  /* 0x0000010000007836 */ /* 0x002fe20000000000 */
[----:B------:R-:W-:Y:S01]  /*2dc0*/  SEL R8, R8, RZ, P0 ;  /* 0x000000ff08087207 */ /* 0x000fe20000000000 */
[----:B------:R-:W-:-:S03]  /*2dd0*/  VIADD R11, R11, 0x1 ;  /* 0x000000010b0b7836 */ /* 0x000fc60000000000 */
[----:B------:R-:W1:Y:S01]  /*2de0*/  LDS.128 R4, [R4+0x180] ;  /* 0x0001800004047984 */ /* 0x000e620000000c00 */
[----:B------:R-:W-:Y:S02]  /*2df0*/  PRMT R0, RZ, 0x654, R0 ;  /* 0x00000654ff007816 */ /* 0x000fe40000000000 */
[C---:B------:R-:W-:Y:S01]  /*2e00*/  ISETP.NE.AND P1, PT, R11.reuse, 0x2, PT ;  /* 0x000000020b00780c */ /* 0x040fe20003f25270 */
[----:B------:R-:W-:Y:S01]  /*2e10*/  @!PT LDS RZ, [RZ] ;  /* 0x00000000fffff984 */ /* 0x000fe20000000800 */
[----:B------:R-:W-:Y:S01]  /*2e20*/  @!PT LDS RZ, [RZ] ;  /* 0x00000000fffff984 */ /* 0x000fe20000000800 */
[----:B------:R-:W-:Y:S01]  /*2e30*/  @!PT LDS RZ, [RZ] ;  /* 0x00000000fffff984 */ /* 0x000fe20000000800 */
[----:B------:R-:W-:Y:S01]  /*2e40*/  @!PT LDS RZ, [RZ] ;  /* 0x00000000fffff984 */ /* 0x000fe20000000800 */
[----:B------:R2:W-:Y:S06]  /*2e50*/  MEMBAR.ALL.CTA ;  /* 0x0000000000007992 */ /* 0x0005ec0000008000 */
[----:B--2---:R-:W2:Y:S01]  /*2e60*/  FENCE.VIEW.ASYNC.S ;  /* 0x00000000000073c6 */ /* 0x004ea20000000000 */
[----:B------:R-:W-:Y:S01]  /*2e70*/  SEL R11, R11, RZ, P1 ;  /* 0x000000ff0b0b7207 */ /* 0x000fe20000800000 */
[----:B--2---:R2:W-:Y:S01]  /*2e80*/  SYNCS.ARRIVE.TRANS64.RED.A1T0 RZ, [R0+URZ], RZ ;  /* 0x000000ff00ff79a7 */ /* 0x0045e200081004ff */
[----:B-1----:R-:W-:-:S02]  /*2e90*/  LOP3.LUT P3, RZ, R6, 0x1, RZ, 0xc0, !PT ;  /* 0x0000000106ff7812 */ /* 0x002fc4000786c0ff */
[----:B------:R-:W-:-:S04]  /*2ea0*/  SEL R5, RZ, 0x1, P1 ;  /* 0x00000001ff057807 */ /* 0x000fc80000800000 */
[----:B------:R-:W-:Y:S02]  /*2eb0*/  LOP3.LUT R10, R10, R5, RZ, 0x3c, !PT ;  /* 0x000000050a0a7212 */ /* 0x000fe400078e3cff */
[----:B--2---:R-:W-:-:S04]  /*2ec0*/  SEL R0, RZ, 0x1, P0 ;  /* 0x00000001ff007807 */ /* 0x004fc80000000000 */
[----:B------:R-:W-:Y:S01]  /*2ed0*/  LOP3.LUT R9, R9, R0, RZ, 0x3c, !PT ;  /* 0x0000000009097212 */ /* 0x000fe200078e3cff */
[----:B------:R-:W-:Y:S06]  /*2ee0*/  @P3 BRA `(.L_x_54) ;  /* 0xfffffffc002c3947 */ /* 0x000fec000383ffff */
[----:B------:R-:W-:Y:S01]  /*2ef0*/  ULEA UR5, UR6, UR37, 0x3 ;  /* 0x0000002506057291 */ /* 0x000fe2000f8e18ff */
[----:B------:R-:W-:-:S08]  /*2f00*/  SHF.L.U32 R3, R12, 0x1f, RZ ;  /* 0x0000001f0c037819 */ /* 0x000fd000000006ff */
[----:B------:R-:W1:Y:S02]  /*2f10*/  SYNCS.PHASECHK.TRANS64 P0, [UR5+0x100], R3 ;  /* 0x00010003ff0075a7 */ /* 0x000e640008001005 */
[----:B-1----:R-:W-:Y:S05]  /*2f20*/  @P0 BRA `(.L_x_55) ;  /* 0x0000000000080947 */ /* 0x002fea0003800000 */
[----:B------:R-:W1:Y:S02]  /*2f30*/  SYNCS.PHASECHK.TRANS64.TRYWAIT P0, [UR5+0x100], R3 ;  /* 0x00010003ff0075a7 */ /* 0x000e640008001105 */
[----:B-1----:R-:W-:Y:S05]  /*2f40*/  @!P0 BRA `(.L_x_56) ;  /* 0x0000003c00f08947 */ /* 0x002fea0003800000 */
.L_x_55:
[----:B------:R-:W-:-:S04]  /*2f50*/  UIADD3 UR4, UPT, UPT, UR6, 0x1, URZ ;  /* 0x0000000106047890 */ /* 0x000fc8000fffe0ff */
[----:B------:R-:W-:-:S04]  /*2f60*/  UISETP.NE.AND UP0, UPT, UR4, 0x2, UPT ;  /* 0x000000020400788c */ /* 0x000fc8000bf05270 */
[----:B------:R-:W-:Y:S02]  /*2f70*/  USEL UR7, URZ, 0x1, UP0 ;  /* 0x00000001ff077887 */ /* 0x000fe40008000000 */
[----:B------:R-:W-:-:S04]  /*2f80*/  USEL UR4, UR4, URZ, UP0 ;  /* 0x000000ff04047287 */ /* 0x000fc80008000000 */
[----:B------:R-:W-:Y:S01]  /*2f90*/  ULEA UR4, UR4, UR37, 0x3 ;  /* 0x0000002504047291 */ /* 0x000fe2000f8e18ff */
[----:B-1----:R-:W-:-:S04]  /*2fa0*/  LOP3.LUT R3, R12, UR7, RZ, 0x3c, !PT ;  /* 0x000000070c037c12 */ /* 0x002fc8000f8e3cff */
[----:B------:R-:W-:-:S04]  /*2fb0*/  SHF.L.U32 R0, R3, 0x1f, RZ ;  /* 0x0000001f03007819 */ /* 0x000fc800000006ff */
[----:B------:R-:W1:Y:S02]  /*2fc0*/  SYNCS.PHASECHK.TRANS64 P0, [UR4+0x100], R0 ;  /* 0x00010000ff0075a7 */ /* 0x000e640008001004 */
[----:B-1----:R-:W-:Y:S05]  /*2fd0*/  @P0 EXIT ;  /* 0x000000000000094d */ /* 0x002fea0003800000 */
[----:B------:R-:W-:Y:S02]  /*2fe0*/  SHF.L.U32 R3, R3, 0x1f, RZ ;  /* 0x0000001f03037819 */ /* 0x000fe400000006ff */
[----:B------:R-:W-:-:S07]  /*2ff0*/  MOV R0, UR4 ;  /* 0x0000000400007c02 */ /* 0x000fce0008000f00 */
.L_x_57:
[----:B-1----:R1:W2:Y:S02]  /*3000*/  SYNCS.PHASECHK.TRANS64.TRYWAIT P0, [R0+URZ+0x100], R3 ;  /* 0x00010003000075a7 */ /* 0x0022a400080011ff */
[----:B--2---:R-:W-:Y:S05]  /*3010*/  @!P0 NANOSLEEP.SYNCS 0x989680 ;  /* 0x009896800000895d */ /* 0x004fea0003900000 */
[----:B------:R-:W2:Y:S02]  /*3020*/  @!P0 SYNCS.PHASECHK.TRANS64 P0, [R0+URZ+0x100], R3 ;  /* 0x00010003000085a7 */ /* 0x000ea400080010ff */
[----:B--2---:R-:W-:Y:S05]  /*3030*/  @P0 EXIT ;  /* 0x000000000000094d */ /* 0x004fea0003800000 */
[----:B------:R-:W-:Y:S05]  /*3040*/  BRA `(.L_x_57) ;  /* 0xfffffffc00ec7947 */ /* 0x000fea000383ffff */
.L_x_50:
[----:B------:R-:W-:-:S09]  /*3050*/  UISETP.NE.AND UP1, UPT, UR8, URZ, UPT ;  /* 0x000000ff0800728c */ /* 0x000fd2000bf25270 */
[----:B------:R-:W-:Y:S05]  /*3060*/  BRA.U UP1, `(.L_x_58) ;  /* 0x0000000d01cc7547 */ /* 0x000fea000b800000 */
[----:B------:R-:W-:Y:S01]  /*3070*/  UMOV UR4, 0x40 ;  /* 0x0000004000047882 */ /* 0x000fe20000000000 */
[----:B------:R-:W-:Y:S01]  /*3080*/  NOP ;  /* 0x0000000000007918 */ /* 0x000fe20000000000 */
[----:B------:R-:W-:Y:S01]  /*3090*/  ULEA UR4, UR37, UR4, 0x18 ;  /* 0x0000000425047291 */ /* 0x000fe2000f8ec0ff */
[----:B------:R-:W-:Y:S02]  /*30a0*/  UMOV UR5, 0x400 ;  /* 0x0000040000057882 */ /* 0x000fe40000000000 */
[----:B------:R-:W-:-:S06]  /*30b0*/  ULEA UR37, UR37, UR5, 0x18 ;  /* 0x0000000525257291 */ /* 0x000fcc000f8ec0ff */
[----:B------:R-:W1:Y:S02]  /*30c0*/  LDS.U8 R0, [UR4+0x1c] ;  /* 0x00001c04ff007984 */ /* 0x000e640008000000 */
[----:B-1----:R-:W-:-:S13]  /*30d0*/  ISETP.NE.AND P0, PT, R0, RZ, PT ;  /* 0x000000ff0000720c */ /* 0x002fda0003f05270 */
[----:B------:R-:W-:Y:S05]  /*30e0*/  @P0 BRA `(.L_x_59) ;  /* 0x0000000000580947 */ /* 0x000fea0003800000 */
[----:B------:R-:W-:-:S13]  /*30f0*/  ELECT P0, URZ, PT ;  /* 0x0000000000ff782f */ /* 0x000fda0003800000 */
[----:B------:R-:W-:Y:S05]  /*3100*/  @!P0 BRA `(.L_x_60) ;  /* 0x0000000000608947 */ /* 0x000fea0003800000 */
[----:B------:R-:W-:Y:S01]  /*3110*/  UMOV UR5, 0x10 ;  /* 0x0000001000057882 */ /* 0x000fe20000000000 */
[----:B------:R-:W-:Y:S01]  /*3120*/  HFMA2 R0, -RZ, RZ, 0, 5.9604644775390625e-08 ;  /* 0x00000001ff007431 */ /* 0x000fe200000001ff */
[----:B------:R-:W-:-:S03]  /*3130*/  MOV R2, 0xffff ;  /* 0x0000ffff00027802 */ /* 0x000fc60000000f00 */
[----:B------:R-:W-:Y:S04]  /*3140*/  DEPBAR.LE SB1, 0x36 ;  /* 0x00009d800000791a */ /* 0x000fe80000000000 */
[----:B------:R-:W1:Y:S02]  /*3150*/  UTCATOMSWS.FIND_AND_SET.ALIGN UP0, UR5, UR5 ;  /* 0x00000005000575e3 */ /* 0x000e640008000800 */
[----:B-1----:R-:W-:Y:S01]  /*3160*/  MOV R3, UR5 ;  /* 0x0000000500037c02 */ /* 0x002fe20008000f00 */
[----:B------:R-:W-:Y:S06]  /*3170*/  BRA.U UP0, `(.L_x_61) ;  /* 0x0000000100187547 */ /* 0x000fec000b800000 */
.L_x_62:
[----:B------:R-:W-:Y:S05]  /*3180*/  NANOSLEEP 0x64 ;  /* 0x000000640000795d */ /* 0x000fea0003800000 */
[----:B------:R-:W-:-:S05]  /*3190*/  UMOV UR5, 0x10 ;  /* 0x0000001000057882 */ /* 0x000fca0000000000 */
[----:B------:R-:W-:Y:S04]  /*31a0*/  DEPBAR.LE SB1, 0x36 ;  /* 0x00009d800000791a */ /* 0x000fe80000000000 */
[----:B------:R-:W1:Y:S02]  /*31b0*/  UTCATOMSWS.FIND_AND_SET.ALIGN UP0, UR5, UR5 ;  /* 0x00000005000575e3 */ /* 0x000e640008000800 */
[----:B-1----:R-:W-:Y:S01]  /*31c0*/  MOV R3, UR5 ;  /* 0x0000000500037c02 */ /* 0x002fe20008000f00 */
[----:B------:R-:W-:Y:S05]  /*31d0*/  BRA.U !UP0, `(.L_x_62) ;  /* 0xfffffffd08e87547 */ /* 0x000fea000b83ffff */
.L_x_61:
[-C--:B------:R-:W-:Y:S02]  /*31e0*/  SHF.L.U32 R2, R2, R3.reuse, RZ ;  /* 0x0000000302027219 */ /* 0x080fe400000006ff */
[----:B------:R-:W-:Y:S01]  /*31f0*/  SHF.L.U32 R0, R0, R3, RZ ;  /* 0x0000000300007219 */ /* 0x000fe200000006ff */
[----:B------:R-:W-:Y:S02]  /*3200*/  IMAD.SHL.U32 R3, R3, 0x20, RZ ;  /* 0x0000002003037824 */ /* 0x000fe400078e00ff */
[----:B------:R1:W-:Y:S04]  /*3210*/  ATOMS.OR RZ, [UR4+0x14], R2 ;  /* 0x00001402ffff798c */ /* 0x0003e8000b000004 */
[----:B------:R1:W-:Y:S04]  /*3220*/  ATOMS.OR RZ, [UR4+0x18], R0 ;  /* 0x00001800ffff798c */ /* 0x0003e8000b000004 */
[----:B------:R1:W-:Y:S01]  /*3230*/  STS [UR37+0x1a0], R3 ;  /* 0x0001a003ff007988 */ /* 0x0003e20008000825 */
[----:B------:R-:W-:Y:S05]  /*3240*/  BRA `(.L_x_60) ;  /* 0x0000000000107947 */ /* 0x000fea0003800000 */
.L_x_59:
[----:B------:R-:W-:Y:S02]  /*3250*/  MOV R0, 0xffffffff ;  /* 0xffffffff00007802 */ /* 0x000fe40000000f00 */
[----:B------:R-:W-:-:S03]  /*3260*/  MOV R2, 0x3290 ;  /* 0x0000329000027802 */ /* 0x000fc60000000f00 */
[----:B------:R1:W-:Y:S04]  /*3270*/  STS [UR37+0x1a0], R0 ;  /* 0x0001a000ff007988 */ /* 0x0003e80008000825 */
[----:B-1-3-5:R-:W-:Y:S05]  /*3280*/  CALL.REL.NOINC `($__internal_1_$__cuda_sm10x_tcgen05_guardrail_trap_phase_invalid_during_alloc) ;  /* 0x00000040006c7944 */ /* 0x02afea0003c00000 */
.L_x_60:
[----:B------:R-:W-:Y:S05]  /*3290*/  WARPSYNC.ALL ;  /* 0x0000000000007948 */ /* 0x000fea0003800000 */
[----:B------:R-:W2:Y:S01]  /*32a0*/  S2UR UR5, SR_CgaCtaId ;  /* 0x00000000000579c3 */ /* 0x000ea20000008800 */
[----:B------:R-:W-:Y:S01]  /*32b0*/  UMOV UR4, 0x400 ;  /* 0x0000040000047882 */ /* 0x000fe20000000000 */
[----:B------:R-:W-:-:S06]  /*32c0*/  NOP ;  /* 0x0000000000007918 */ /* 0x000fcc0000000000 */
[----:B------:R-:W-:Y:S06]  /*32d0*/  BAR.ARV 0x6, 0xa0 ;  /* 0x0182800000007b1d */ /* 0x000fec0000002000 */
[----:B------:R-:W4:Y:S01]  /*32e0*/  LDCU UR7, c[0x0][0x38c] ;  /* 0x00007180ff0777ac */ /* 0x000f220008000800 */
[----:B------:R-:W-:Y:S01]  /*32f0*/  IMAD.MOV.U32 R11, RZ, RZ, 0x1 ;  /* 0x00000001ff0b7424 */ /* 0x000fe200078e00ff */
[----:B------:R-:W-:Y:S01]  /*3300*/  CS2R R8, SRZ ;  /* 0x0000000000087805 */ /* 0x000fe2000001ff00 */
[----:B------:R-:W-:Y:S01]  /*3310*/  IMAD.MOV.U32 R10, RZ, RZ, RZ ;  /* 0x000000ffff0a7224 */ /* 0x000fe200078e00ff */
[----:B------:R-:W3:Y:S01]  /*3320*/  LDCU UR6, c[0x0][0x38c] ;  /* 0x00007180ff0677ac */ /* 0x000ee20008000800 */
[----:B------:R-:W-:Y:S01]  /*3330*/  UMOV UR15, URZ ;  /* 0x000000ff000f7c82 */ /* 0x000fe20008000000 */
[----:B------:R-:W-:Y:S01]  /*3340*/  UMOV UR14, URZ ;  /* 0x000000ff000e7c82 */ /* 0x000fe20008000000 */
[----:B--2---:R-:W-:Y:S01]  /*3350*/  ULEA UR5, UR5, UR4, 0x18 ;  /* 0x0000000405057291 */ /* 0x004fe2000f8ec0ff */
[----:B------:R-:W-:Y:S01]  /*3360*/  UMOV UR24, 0x0 ;  /* 0x0000000000187882 */ /* 0x000fe20000000000 */
[----:B------:R-:W-:-:S02]  /*3370*/  UMOV UR25, 0x41004a0 ;  /* 0x041004a000197882 */ /* 0x000fc40000000000 */
[----:B------:R-:W-:Y:S02]  /*3380*/  UIADD3 UR10, UPT, UPT, UR5, 0x2400, URZ ;  /* 0x00002400050a7890 */ /* 0x000fe4000fffe0ff */
[----:B------:R-:W-:Y:S02]  /*3390*/  UIADD3 UR11, UPT, UPT, UR5, 0x1c400, URZ ;  /* 0x0001c400050b7890 */ /* 0x000fe4000fffe0ff */
[----:B----4-:R-:W-:Y:S01]  /*33a0*/  UIADD3 UR7, UPT, UPT, UR7, 0x7f, URZ ;  /* 0x0000007f07077890 */ /* 0x010fe2000fffe0ff */
[----:B-1----:R-:W1:Y:S01]  /*33b0*/  LDS R0, [UR5+0x1a0] ;  /* 0x0001a005ff007984 */ /* 0x002e620008000800 */
[----:B------:R-:W-:Y:S02]  /*33c0*/  USHF.R.U32.HI UR10, URZ, 0x4, UR10 ;  /* 0x00000004ff0a7899 */ /* 0x000fe4000801160a */
[----:B------:R-:W-:Y:S02]  /*33d0*/  USHF.R.S32.HI UR4, URZ, 0x1f, UR7 ;  /* 0x0000001fff047899 */ /* 0x000fe40008011407 */
[----:B------:R-:W-:-:S02]  /*33e0*/  USHF.R.U32.HI UR11, URZ, 0x4, UR11 ;  /* 0x00000004ff0b7899 */ /* 0x000fc4000801160b */
[----:B------:R-:W-:Y:S02]  /*33f0*/  ULEA.HI UR4, UR4, UR7, URZ, 0x7 ;  /* 0x0000000704047291 */ /* 0x000fe4000f8f38ff */
[----:B------:R-:W-:Y:S02]  /*3400*/  ULOP3.LUT UR10, UR10, 0x3fff, URZ, 0xc0, !UPT ;  /* 0x00003fff0a0a7892 */ /* 0x000fe4000f8ec0ff */
[----:B------:R-:W-:Y:S02]  /*3410*/  USHF.R.S32.HI UR4, URZ, 0x7, UR4 ;  /* 0x00000007ff047899 */ /* 0x000fe40008011404 */
[----:B------:R-:W-:Y:S02]  /*3420*/  ULOP3.LUT UR11, UR11, 0x3fff, URZ, 0xc0, !UPT ;  /* 0x00003fff0b0b7892 */ /* 0x000fe4000f8ec0ff */
[----:B------:R-:W-:Y:S01]  /*3430*/  UISETP.LT.AND UP0, UPT, UR4, 0x1, UPT ;  /* 0x000000010400788c */ /* 0x000fe2000bf01270 */
[----:B------:R-:W-:Y:S01]  /*3440*/  UMOV UR22, 0x0 ;  /* 0x0000000000167882 */ /* 0x000fe20000000000 */
[----:B------:R-:W-:-:S02]  /*3450*/  UMOV UR23, 0x41004a0 ;  /* 0x041004a000177882 */ /* 0x000fc40000000000 */
[----:B------:R-:W-:Y:S02]  /*3460*/  USEL UR9, UR4, 0x1, !UP0 ;  /* 0x0000000104097887 */ /* 0x000fe4000c000000 */
[----:B------:R-:W-:Y:S02]  /*3470*/  ULOP3.LUT UR10, UR10, 0x10000, URZ, 0xfc, !UPT ;  /* 0x000100000a0a7892 */ /* 0x000fe4000f8efcff */
[----:B------:R-:W-:Y:S02]  /*3480*/  ULOP3.LUT UR11, UR11, 0x10000, URZ, 0xfc, !UPT ;  /* 0x000100000b0b7892 */ /* 0x000fe4000f8efcff */
[----:B------:R-:W-:Y:S02]  /*3490*/  UIADD3 UR9, UPT, UPT, -UR9, URZ, URZ ;  /* 0x000000ff09097290 */ /* 0x000fe4000fffe1ff */
[----:B---3--:R-:W-:Y:S01]  /*34a0*/  UISETP.GE.AND UP3, UPT, UR6, 0x1, UPT ;  /* 0x000000010600788c */ /* 0x008fe2000bf66270 */
[----:B------:R-:W-:Y:S01]  /*34b0*/  UMOV UR20, 0x0 ;  /* 0x0000000000147882 */ /* 0x000fe20000000000 */
[----:B------:R-:W-:Y:S01]  /*34c0*/  UMOV UR21, 0x41004a0 ;  /* 0x041004a000157882 */ /* 0x000fe20000000000 */
[----:B------:R-:W-:Y:S01]  /*34d0*/  UMOV UR18, 0x0 ;  /* 0x0000000000127882 */ /* 0x000fe20000000000 */
[----:B------:R-:W-:Y:S01]  /*34e0*/  UMOV UR19, 0x41004a0 ;  /* 0x041004a000137882 */ /* 0x000fe20000000000 */
[----:B-1----:R-:W-:-:S15]  /*34f0*/  R2UR UR16, R0 ;  /* 0x00000000001072ca */ /* 0x002fde00000e0000 */
.L_x_69:
[----:B------:R-:W-:Y:S02]  /*3500*/  LEA R0, R10, UR5, 0x3 ;  /* 0x000000050a007c11 */ /* 0x000fe4000f8e18ff */
[----:B------:R-:W-:Y:S02]  /*3510*/  SHF.L.U32 R5, R9, 0x1f, RZ ;  /* 0x0000001f09057819 */ /* 0x000fe400000006ff */
[----:B------:R-:W-:Y:S01]  /*3520*/  PLOP3.LUT P0, PT, PT, PT, UP3, 0x80, 0x8 ;  /* 0x000000000008781c */ /* 0x000fe20003f0f038 */
[----:B------:R-:W-:Y:S01]  /*3530*/  VIADD R3, R0, 0x100 ;  /* 0x0000010000037836 */ /* 0x000fe20000000000 */
[----:B-1----:R-:W1:Y:S02]  /*3540*/  SYNCS.PHASECHK.TRANS64.TRYWAIT P1, [R0+URZ+0xf0], R5 ;  /* 0x0000f005000075a7 */ /* 0x002e6400080211ff */
[----:B-1-3--:R-:W-:Y:S09]  /*3550*/  @!P1 BRA `(.L_x_63) ;  /* 0x0000003800849947 */ /* 0x00aff20003800000 */
.L_x_138:
[----:B------:R-:W-:Y:S01]  /*3560*/  LEA R4, R10, UR5, 0x4 ;  /* 0x000000050a047c11 */ /* 0x000fe2000f8e20ff */
[----:B------:R-:W-:Y:S01]  /*3570*/  @UP3 ULEA UR6, UR14, UR5, 0x3 ;  /* 0x000000050e063291 */ /* 0x000fe2000f8e18ff */
[----:B------:R-:W-:Y:S01]  /*3580*/  PLOP3.LUT P2, PT, PT, PT, PT, 0x80, 0x8 ;  /* 0x000000000008781c */ /* 0x000fe20003f4f070 */
[----:B------:R-:W-:Y:S01]  /*3590*/  ULEA UR7, UR15, UR5, 0x3 ;  /* 0x000000050f077291 */ /* 0x000fe2000f8e18ff */
[----:B------:R-:W-:Y:S02]  /*35a0*/  PRMT R3, RZ, 0x654, R3 ;  /* 0x00000654ff037816 */ /* 0x000fe40000000003 */
[----:B-1----:R-:W1:Y:S01]  /*35b0*/  LDS.128 R4, [R4+0x180] ;  /* 0x0001800004047984 */ /* 0x002e620000000c00 */
[----:B------:R-:W-:Y:S02]  /*35c0*/  @P0 SHF.L.U32 R2, R8, 0x1f, RZ ;  /* 0x0000001f08020819 */ /* 0x000fe400000006ff */
[----:B------:R-:W-:Y:S01]  /*35d0*/  SHF.L.U32 R0, R11, 0x1f, RZ ;  /* 0x0000001f0b007819 */ /* 0x000fe200000006ff */
[----:B------:R-:W-:Y:S01]  /*35e0*/  @!PT LDS RZ, [RZ] ;  /* 0x00000000fffff984 */ /* 0x000fe20000000800 */
[----:B------:R-:W-:Y:S01]  /*35f0*/  @!PT LDS RZ, [RZ] ;  /* 0x00000000fffff984 */ /* 0x000fe20000000800 */
[----:B------:R-:W-:Y:S01]  /*3600*/  @!PT LDS RZ, [RZ] ;  /* 0x00000000fffff984 */ /* 0x000fe20000000800 */
[----:B------:R-:W-:Y:S01]  /*3610*/  @!PT LDS RZ, [RZ] ;  /* 0x00000000fffff984 */ /* 0x000fe20000000800 */
[----:B------:R2:W-:Y:S06]  /*3620*/  MEMBAR.ALL.CTA ;  /* 0x0000000000007992 */ /* 0x0005ec0000008000 */
[----:B--2---:R-:W2:Y:S02]  /*3630*/  FENCE.VIEW.ASYNC.S ;  /* 0x00000000000073c6 */ /* 0x004ea40000000000 */
[----:B--2---:R2:W-:Y:S01]  /*3640*/  SYNCS.ARRIVE.TRANS64.RED.A1T0 RZ, [R3+URZ], RZ ;  /* 0x000000ff03ff79a7 */ /* 0x0045e200081004ff */
[----:B------:R2:W3:Y:S01]  /*3650*/  @P0 SYNCS.PHASECHK.TRANS64.TRYWAIT P2, [UR6], R2 ;  /* 0x00000002ff0005a7 */ /* 0x0004e20008041106 */
[----:B------:R-:W-:Y:S01]  /*3660*/  ULEA.HI UR6, UR15, UR15, URZ, 0x1 ;  /* 0x0000000f0f067291 */ /* 0x000fe2000f8f08ff */
[----:B-1----:R-:W-:-:S03]  /*3670*/  LOP3.LUT P1, RZ, R6, 0x1, RZ, 0xc0, !PT ;  /* 0x0000000106ff7812 */ /* 0x002fc6000782c0ff */
[----:B------:R-:W-:Y:S02]  /*3680*/  USHF.L.U32 UR8, UR6, 0x5, URZ ;  /* 0x0000000506087899 */ /* 0x000fe400080006ff */
[----:B------:R-:W-:Y:S02]  /*3690*/  ULOP3.LUT UR6, UR6, 0xffe, URZ, 0xc0, !UPT ;  /* 0x00000ffe06067892 */ /* 0x000fe4000f8ec0ff */
[----:B------:R-:W-:Y:S02]  /*36a0*/  ULOP3.LUT UR8, UR8, 0xffffffc0, URZ, 0xc0, !UPT ;  /* 0xffffffc008087892 */ /* 0x000fe4000f8ec0ff */
[----:B------:R-:W-:Y:S02]  /*36b0*/  UIADD3 UR6, UPT, UPT, -UR6, UR15, URZ ;  /* 0x0000000f06067290 */ /* 0x000fe4000fffe1ff */
[----:B------:R-:W-:Y:S01]  /*36c0*/  UIADD3 UR8, UPT, UPT, UR16, UR8, URZ ;  /* 0x0000000810087290 */ /* 0x000fe2000fffe0ff */
[----:B------:R-:W1:Y:S03]  /*36d0*/  SYNCS.PHASECHK.TRANS64.TRYWAIT P0, [UR7+0x130], R0 ;  /* 0x00013000ff0075a7 */ /* 0x000e660008001107 */
[----:B------:R-:W-:Y:S01]  /*36e0*/  ULEA UR8, UR6, UR8, 0x14 ;  /* 0x0000000806087291 */ /* 0x000fe2000f8ea0ff */
[----:B-123--:R-:W-:Y:S11]  /*36f0*/  @!P0 BRA `(.L_x_64) ;  /* 0x0000003800308947 */ /* 0x00eff60003800000 */
.L_x_140:
[----:B------:R-:W-:Y:S01]  /*3700*/  IADD3 R10, PT, PT, R10, 0x1, RZ ;  /* 0x000000010a0a7810 */ /* 0x000fe20007ffe0ff */
[----:B------:R-:W-:Y:S06]  /*3710*/  BRA.U !UP3, `(.L_x_65) ;  /* 0x000000010bc07547 */ /* 0x000fec000b800000 */
[----:B------:R-:W-:Y:S01]  /*3720*/  UPLOP3.LUT UP4, UPT, UPT, UPT, UPT, 0x40, 0x4 ;  /* 0x000000000004789c */ /* 0x000fe20003f8e870 */
[----:B------:R-:W-:Y:S01]  /*3730*/  UMOV UR13, UR9 ;  /* 0x00000009000d7c82 */ /* 0x000fe20008000000 */
[----:B------:R-:W-:Y:S01]  /*3740*/  UMOV UR12, UR4 ;  /* 0x00000004000c7c82 */ /* 0x000fe20008000000 */
[----:B------:R-:W-:-:S08]  /*3750*/  UMOV UR17, UR14 ;  /* 0x0000000e00117c82 */ /* 0x000fd00008000000 */
.L_x_68:
[----:B------:R-:W-:Y:S02]  /*3760*/  UIADD3 UR13, UPT, UPT, UR13, 0x1, URZ ;  /* 0x000000010d0d7890 */ /* 0x000fe4000fffe0ff */
[----:B--2---:R-:W-:Y:S02]  /*3770*/  ULEA UR6, UR17, UR5, 0x3 ;  /* 0x0000000511067291 */ /* 0x004fe4000f8e18ff */
[----:B------:R-:W-:Y:S01]  /*3780*/  UISETP.NE.AND UP0, UPT, UR13, URZ, UPT ;  /* 0x000000ff0d00728c */ /* 0x000fe2000bf05270 */
[----:B---3--:R-:W-:Y:S10]  /*3790*/  @P2 BRA `(.L_x_66) ;  /* 0x00000000000c2947 */ /* 0x008ff40003800000 */
[----:B-1----:R-:W-:Y:S04]  /*37a0*/  SHF.L.U32 R3, R8, 0x1f, RZ ;  /* 0x0000001f08037819 */ /* 0x002fe800000006ff */
[----:B------:R-:W1:Y:S02]  /*37b0*/  SYNCS.PHASECHK.TRANS64.TRYWAIT P0, [UR6], R3 ;  /* 0x00000003ff0075a7 */ /* 0x000e640008001106 */
[----:B-1----:R-:W-:Y:S05]  /*37c0*/  @!P0 BRA `(.L_x_67) ;  /* 0x0000003800148947 */ /* 0x002fea0003800000 */
.L_x_66:
[----:B------:R-:W-:Y:S01]  /*37d0*/  UISETP.NE.AND UP1, UPT, UR12, 0x1, UPT ;  /* 0x000000010c00788c */ /* 0x000fe2000bf25270 */
[----:B------:R-:W-:Y:S01]  /*37e0*/  PLOP3.LUT P2, PT, PT, PT, PT, 0x80, 0x8 ;  /* 0x000000000008781c */ /* 0x000fe20003f4f070 */
[----:B------:R-:W-:Y:S02]  /*37f0*/  UIADD3 UR14, UPT, UPT, UR17, 0x1, URZ ;  /* 0x00000001110e7890 */ /* 0x000fe4000fffe0ff */
[----:B------:R-:W-:Y:S02]  /*3800*/  ULEA UR28, UR17, UR11, 0x9 ;  /* 0x0000000b111c7291 */ /* 0x000fe4000f8e48ff */
[----:B------:R-:W-:Y:S01]  /*3810*/  UISETP.NE.AND UP2, UPT, UR14, 0xd, UPT ;  /* 0x0000000d0e00788c */ /* 0x000fe2000bf45270 */
[----:B------:R-:W-:Y:S01]  /*3820*/  PLOP3.LUT P0, PT, PT, PT, UP1, 0x80, 0x8 ;  /* 0x000000000008781c */ /* 0x000fe20003f0f018 */
[----:B------:R-:W-:Y:S02]  /*3830*/  UIADD3 UR40, UPT, UPT, UR28, 0x2, URZ ;  /* 0x000000021c287890 */ /* 0x000fe4000fffe0ff */
[----:B------:R-:W-:Y:S02]  /*3840*/  USEL UR27, URZ, 0x1, UP2 ;  /* 0x00000001ff1b7887 */ /* 0x000fe40009000000 */
[----:B------:R-:W-:Y:S02]  /*3850*/  USEL UR14, UR14, URZ, UP2 ;  /* 0x000000ff0e0e7287 */ /* 0x000fe40009000000 */
[----:B------:R-:W-:Y:S02]  /*3860*/  UIADD3 UR36, UPT, UPT, UR28, 0x4, URZ ;  /* 0x000000041c247890 */ /* 0x000fe4000fffe0ff */
[----:B------:R-:W-:Y:S01]  /*3870*/  @UP1 ULEA UR26, UR14, UR5, 0x3 ;  /* 0x000000050e1a1291 */ /* 0x000fe2000f8e18ff */
[----:B------:R-:W-:Y:S01]  /*3880*/  LOP3.LUT R8, R8, UR27, RZ, 0x3c, !PT ;  /* 0x0000001b08087c12 */ /* 0x000fe2000f8e3cff */
[----:B------:R-:W-:Y:S02]  /*3890*/  UIADD3 UR32, UPT, UPT, UR28, 0x6, URZ ;  /* 0x000000061c207890 */ /* 0x000fe4000fffe0ff */
[----:B------:R-:W-:Y:S01]  /*38a0*/  UIADD3 UR6, UPT, UPT, UR6, 0x68, URZ ;  /* 0x0000006806067890 */ /* 0x000fe2000fffe0ff */
[----:B-1----:R-:W-:Y:S01]  /*38b0*/  @P0 SHF.L.U32 R0, R8, 0x1f, RZ ;  /* 0x0000001f08000819 */ /* 0x002fe200000006ff */
[----:B------:R-:W-:Y:S01]  /*38c0*/  UIADD3 UR12, UPT, UPT, UR12, -0x1, URZ ;  /* 0xffffffff0c0c7890 */ /* 0x000fe2000fffe0ff */
[----:B------:R-:W-:Y:S02]  /*38d0*/  UMOV UR29, 0x40004040 ;  /* 0x40004040001d7882 */ /* 0x000fe40000000000 */
[----:B------:R2:W3:Y:S01]  /*38e0*/  @P0 SYNCS.PHASECHK.TRANS64.TRYWAIT P2, [UR26], R0 ;  /* 0x00000000ff0005a7 */ /* 0x0004e2000804111a */
[----:B------:R-:W-:Y:S01]  /*38f0*/  ULEA UR26, UR17, UR10, 0x9 ;  /* 0x0000000a111a7291 */ /* 0x000fe2000f8e48ff */
[----:B------:R-:W-:Y:S01]  /*3900*/  UMOV UR27, 0x40004040 ;  /* 0x40004040001b7882 */ /* 0x000fe20000000000 */
[----:B------:R-:W-:Y:S02]  /*3910*/  UMOV UR41, 0x40004040 ;  /* 0x4000404000297882 */ /* 0x000fe40000000000 */
[----:B------:R-:W-:Y:S02]  /*3920*/  UIADD3 UR38, UPT, UPT, UR26, 0x2, URZ ;  /* 0x000000021a267890 */ /* 0x000fe4000fffe0ff */
[----:B------:R-:W-:Y:S02]  /*3930*/  UIADD3 UR34, UPT, UPT, UR26, 0x4, URZ ;  /* 0x000000041a227890 */ /* 0x000fe4000fffe0ff */
[----:B------:R-:W-:Y:S01]  /*3940*/  UIADD3 UR30, UPT, UPT, UR26, 0x6, URZ ;  /* 0x000000061a1e7890 */ /* 0x000fe2000fffe0ff */
[----:B------:R2:W-:Y:S01]  /*3950*/  UTCIMMA gdesc[UR26], gdesc[UR28], tmem[UR8], tmem[UR24], idesc[UR25], UP4 ;  /* 0x00ff181c1a0075ea */ /* 0x0005e2000a000108 */
[----:B------:R-:W-:Y:S01]  /*3960*/  UPLOP3.LUT UP4, UPT, UPT, UPT, UPT, 0x80, 0x8 ;  /* 0x000000000008789c */ /* 0x000fe20003f8f070 */
[----:B------:R-:W-:Y:S01]  /*3970*/  UMOV UR39, 0x40004040 ;  /* 0x4000404000277882 */ /* 0x000fe20000000000 */
[----:B------:R-:W-:Y:S01]  /*3980*/  UMOV UR37, 0x40004040 ;  /* 0x4000404000257882 */ /* 0x000fe20000000000 */
[----:B------:R2:W-:Y:S01]  /*3990*/  UTCIMMA gdesc[UR38], gdesc[UR40], tmem[UR8], tmem[UR22], idesc[UR23], UPT ;  /* 0x00ff1628260075ea */ /* 0x0005e2000b800108 */
[----:B------:R-:W-:Y:S01]  /*39a0*/  UMOV UR35, 0x40004040 ;  /* 0x4000404000237882 */ /* 0x000fe20000000000 */
[----:B------:R-:W-:Y:S01]  /*39b0*/  UMOV UR33, 0x40004040 ;  /* 0x4000404000217882 */ /* 0x000fe20000000000 */
[----:B------:R-:W-:Y:S01]  /*39c0*/  UMOV UR31, 0x40004040 ;  /* 0x40004040001f7882 */ /* 0x000fe20000000000 */
[----:B------:R2:W-:Y:S01]  /*39d0*/  UTCIMMA gdesc[UR34], gdesc[UR36], tmem[UR8], tmem[UR20], idesc[UR21], UPT ;  /* 0x00ff1424220075ea */ /* 0x0005e2000b800108 */
[----:B------:R2:W-:Y:S01]  /*39e0*/  UTCIMMA gdesc[UR30], gdesc[UR32], tmem[UR8], tmem[UR18], idesc[UR19], UPT ;  /* 0x00ff12201e0075ea */ /* 0x0005e2000b800108 */
[----:B------:R2:W-:Y:S01]  /*39f0*/  UTCBAR [UR6], URZ ;  /* 0x000000ff060073e9 */ /* 0x0005e200080000ff */
[----:B------:R-:W-:Y:S01]  /*3a00*/  UMOV UR17, UR14 ;  /* 0x0000000e00117c82 */ /* 0x000fe20008000000 */
[----:B------:R-:W-:Y:S05]  /*3a10*/  BRA.U UP0, `(.L_x_68) ;  /* 0xfffffffd00507547 */ /* 0x000fea000b83ffff */
.L_x_65:
[----:B------:R-:W-:Y:S01]  /*3a20*/  UIADD3 UR15, UPT, UPT, UR15, 0x1, URZ ;  /* 0x000000010f0f7890 */ /* 0x000fe2000fffe0ff */
[C---:B------:R-:W-:Y:S01]  /*3a30*/  ISETP.NE.AND P0, PT, R10.reuse, 0x2, PT ;  /* 0x000000020a00780c */ /* 0x040fe20003f05270 */
[----:B------:R-:W-:Y:S02]  /*3a40*/  UIADD3 UR7, UPT, UPT, UR7, 0x110, URZ ;  /* 0x0000011007077890 */ /* 0x000fe4000fffe0ff */
[----:B------:R-:W-:Y:S01]  /*3a50*/  UISETP.NE.AND UP0, UPT, UR15, 0x4, UPT ;  /* 0x000000040f00788c */ /* 0x000fe2000bf05270 */
[----:B-12---:R-:W-:Y:S02]  /*3a60*/  SEL R0, RZ, 0x1, P0 ;  /* 0x00000001ff007807 */ /* 0x006fe40000000000 */
[----:B------:R-:W-:Y:S01]  /*3a70*/  SEL R10, R10, RZ, P0 ;  /* 0x000000ff0a0a7207 */ /* 0x000fe20000000000 */
[----:B------:R-:W-:Y:S01]  /*3a80*/  USEL UR6, URZ, 0x1, UP0 ;  /* 0x00000001ff067887 */ /* 0x000fe20008000000 */
[----:B------:R-:W-:Y:S01]  /*3a90*/  LOP3.LUT R9, R9, R0, RZ, 0x3c, !PT ;  /* 0x0000000009097212 */ /* 0x000fe200078e3cff */
[----:B------:R-:W-:Y:S01]  /*3aa0*/  USEL UR15, UR15, URZ, UP0 ;  /* 0x000000ff0f0f7287 */ /* 0x000fe20008000000 */
[----:B------:R1:W-:Y:S03]  /*3ab0*/  UTCBAR [UR7], URZ ;  /* 0x000000ff070073e9 */ /* 0x0003e600080000ff */
[----:B------:R-:W-:Y:S01]  /*3ac0*/  LOP3.LUT R11, R11, UR6, RZ, 0x3c, !PT ;  /* 0x000000060b0b7c12 */ /* 0x000fe2000f8e3cff */
[----:B------:R-:W-:Y:S07]  /*3ad0*/  @P1 BRA `(.L_x_69) ;  /* 0xfffffff800881947 */ /* 0x000fee000383ffff */
[----:B------:R-:W2:Y:S01]  /*3ae0*/  S2UR UR4, SR_CgaCtaId ;  /* 0x00000000000479c3 */ /* 0x000ea20000008800 */
[----:B------:R-:W-:Y:S01]  /*3af0*/  ELECT P0, URZ, PT ;  /* 0x0000000000ff782f */ /* 0x000fe20003800000 */
[----:B------:R-:W-:Y:S01]  /*3b00*/  IMAD.MOV.U32 R0, RZ, RZ, 0x1 ;  /* 0x00000001ff007424 */ /* 0x000fe200078e00ff */
[----:B------:R-:W-:Y:S01]  /*3b10*/  UIADD3 UR5, UPT, UPT, UR5, 0x130, URZ ;  /* 0x0000013005057890 */ /* 0x000fe2000fffe0ff */
[----:B------:R-:W-:Y:S01]  /*3b20*/  SHF.L.U32 R3, R11, 0x1f, RZ ;  /* 0x0000001f0b037819 */ /* 0x000fe200000006ff */
[----:B------:R-:W-:-:S03]  /*3b30*/  UMOV UR6, 0x40 ;  /* 0x0000004000067882 */ /* 0x000fc60000000000 */
[----:B------:R-:W-:Y:S01]  /*3b40*/  UVIRTCOUNT.DEALLOC.SMPOOL 0x80 ;  /* 0x000000800000784c */ /* 0x000fe20000000000 */
[----:B--2---:R-:W-:Y:S02]  /*3b50*/  ULEA UR4, UR4, UR6, 0x18 ;  /* 0x0000000604047291 */ /* 0x004fe4000f8ec0ff */
[----:B------:R-:W-:-:S07]  /*3b60*/  ULEA UR6, UR15, UR5, 0x3 ;  /* 0x000000050f067291 */ /* 0x000fce000f8e18ff */
[----:B------:R2:W-:Y:S02]  /*3b70*/  @P0 STS.U8 [UR4+0x1c], R0 ;  /* 0x00001c00ff000988 */ /* 0x0005e40008000004 */
[----:B------:R-:W4:Y:S02]  /*3b80*/  SYNCS.PHASECHK.TRANS64.TRYWAIT P0, [UR6], R3 ;  /* 0x00000003ff0075a7 */ /* 0x000f240008001106 */
[----:B--2-4-:R-:W-:Y:S05]  /*3b90*/  @!P0 BRA `(.L_x_70) ;  /* 0x0000003400388947 */ /* 0x014fea0003800000 */
.L_x_143:
[----:B-1----:R-:W-:-:S04]  /*3ba0*/  UIADD3 UR7, UPT, UPT, UR15, 0x1, URZ ;  /* 0x000000010f077890 */ /* 0x002fc8000fffe0ff */
[----:B------:R-:W-:-:S04]  /*3bb0*/  UISETP.NE.AND UP0, UPT, UR7, 0x4, UPT ;  /* 0x000000040700788c */ /* 0x000fc8000bf05270 */
[----:B------:R-:W-:Y:S02]  /*3bc0*/  USEL UR8, URZ, 0x1, UP0 ;  /* 0x00000001ff087887 */ /* 0x000fe40008000000 */
[----:B------:R-:W-:-:S04]  /*3bd0*/  USEL UR7, UR7, URZ, UP0 ;  /* 0x000000ff07077287 */ /* 0x000fc80008000000 */
[----:B------:R-:W-:Y:S01]  /*3be0*/  ULEA UR6, UR7, UR5, 0x3 ;  /* 0x0000000507067291 */ /* 0x000fe2000f8e18ff */
[----:B------:R-:W-:-:S04]  /*3bf0*/  LOP3.LUT R2, R11, UR8, RZ, 0x3c, !PT ;  /* 0x000000080b027c12 */ /* 0x000fc8000f8e3cff */
[----:B--2---:R-:W-:-:S04]  /*3c00*/  SHF.L.U32 R3, R2, 0x1f, RZ ;  /* 0x0000001f02037819 */ /* 0x004fc800000006ff */
[----:B------:R-:W1:Y:S02]  /*3c10*/  SYNCS.PHASECHK.TRANS64.TRYWAIT P0, [UR6], R3 ;  /* 0x00000003ff0075a7 */ /* 0x000e640008001106 */
[----:B-1----:R-:W-:Y:S05]  /*3c20*/  @!P0 BRA `(.L_x_71) ;  /* 0x00000034002c8947 */ /* 0x002fea0003800000 */
.L_x_145:
        /* <DEDUP_REMOVED lines=9> */
.L_x_147:
[----:B------:R-:W-:-:S04]  /*3cc0*/  UIADD3 UR7, UPT, UPT, UR7, 0x1, URZ ;  /* 0x0000000107077890 */ /* 0x000fc8000fffe0ff */
[----:B------:R-:W-:-:S04]  /*3cd0*/  UISETP.NE.AND UP0, UPT, UR7, 0x4, UPT ;  /* 0x000000040700788c */ /* 0x000fc8000bf05270 */
[----:B------:R-:W-:Y:S02]  /*3ce0*/  USEL UR6, URZ, 0x1, UP0 ;  /* 0x00000001ff067887 */ /* 0x000fe40008000000 */
[----:B------:R-:W-:-:S04]  /*3cf0*/  USEL UR7, UR7, URZ, UP0 ;  /* 0x000000ff07077287 */ /* 0x000fc80008000000 */
[----:B------:R-:W-:Y:S01]  /*3d00*/  ULEA UR7, UR7, UR5, 0x3 ;  /* 0x0000000507077291 */ /* 0x000fe2000f8e18ff */
[----:B-1----:R-:W-:-:S04]  /*3d10*/  LOP3.LUT R3, R2, UR6, RZ, 0x3c, !PT ;  /* 0x0000000602037c12 */ /* 0x002fc8000f8e3cff */
[----:B------:R-:W-:-:S04]  /*3d20*/  SHF.L.U32 R3, R3, 0x1f, RZ ;  /* 0x0000001f03037819 */ /* 0x000fc800000006ff */
[----:B------:R-:W1:Y:S02]  /*3d30*/  SYNCS.PHASECHK.TRANS64.TRYWAIT P0, [UR7], R3 ;  /* 0x00000003ff0075a7 */ /* 0x000e640008001107 */
[----:B-1----:R-:W-:Y:S05]  /*3d40*/  @!P0 BRA `(.L_x_73) ;  /* 0x0000003400148947 */ /* 0x002fea0003800000 */
.L_x_149:
[----:B------:R-:W-:Y:S01]  /*3d50*/  NOP ;  /* 0x0000000000007918 */ /* 0x000fe20000000000 */
[----:B-1----:R-:W1:Y:S01]  /*3d60*/  LDS R0, [UR4+0x14] ;  /* 0x00001404ff007984 */ /* 0x002e620008000800 */
[----:B------:R-:W-:Y:S01]  /*3d70*/  ULOP3.LUT UR6, UR16, 0xffff, URZ, 0xc0, !UPT ;  /* 0x0000ffff10067892 */ /* 0x000fe2000f8ec0ff */
[----:B------:R-:W-:Y:S01]  /*3d80*/  UMOV UR8, 0xffff ;  /* 0x0000ffff00087882 */ /* 0x000fe20000000000 */
[----:B------:R-:W-:Y:S02]  /*3d90*/  UMOV UR5, 0x1 ;  /* 0x0000000100057882 */ /* 0x000fe40000000000 */
[----:B------:R-:W-:-:S04]  /*3da0*/  USHF.R.U32.HI UR6, URZ, 0x5, UR6 ;  /* 0x00000005ff067899 */ /* 0x000fc80008011606 */
[----:B------:R-:W-:Y:S02]  /*3db0*/  USHF.L.U32 UR8, UR8, UR6, URZ ;  /* 0x0000000608087299 */ /* 0x000fe400080006ff */
[----:B------:R-:W-:-:S04]  /*3dc0*/  USHF.L.U32 UR5, UR5, UR6, URZ ;  /* 0x0000000605057299 */ /* 0x000fc800080006ff */
[----:B-1----:R-:W-:-:S04]  /*3dd0*/  LOP3.LUT R0, R0, UR8, RZ, 0xc0, !PT ;  /* 0x0000000800007c12 */ /* 0x002fc8000f8ec0ff */
[----:B------:R-:W-:-:S13]  /*3de0*/  ISETP.NE.AND P0, PT, R0, UR8, PT ;  /* 0x0000000800007c0c */ /* 0x000fda000bf05270 */
[----:B------:R-:W-:Y:S05]  /*3df0*/  @P0 BRA `(.L_x_74) ;  /* 0x0000000000580947 */ /* 0x000fea0003800000 */
[----:B------:R-:W1:Y:S02]  /*3e00*/  LDS R0, [UR4+0x18] ;  /* 0x00001804ff007984 */ /* 0x000e640008000800 */
[----:B-1----:R-:W-:-:S04]  /*3e10*/  LOP3.LUT R0, R0, UR5, RZ, 0xc0, !PT ;  /* 0x0000000500007c12 */ /* 0x002fc8000f8ec0ff */
[----:B------:R-:W-:-:S13]  /*3e20*/  ISETP.NE.AND P0, PT, R0, UR5, PT ;  /* 0x0000000500007c0c */ /* 0x000fda000bf05270 */
[----:B------:R-:W-:Y:S05]  /*3e30*/  @P0 BRA `(.L_x_75) ;  /* 0x00000000003c0947 */ /* 0x000fea0003800000 */
[----:B------:R-:W1:Y:S01]  /*3e40*/  S2R R2, SR_LANEID ;  /* 0x0000000000027919 */ /* 0x000e620000000000 */
[----:B------:R-:W-:Y:S01]  /*3e50*/  ULOP3.LUT UR8, URZ, UR8, URZ, 0x33, !UPT ;  /* 0x00000008ff087292 */ /* 0x000fe2000f8e33ff */
[----:B------:R-:W-:Y:S01]  /*3e60*/  LOP3.LUT R4, RZ, UR5, RZ, 0x33, !PT ;  /* 0x00000005ff047c12 */ /* 0x000fe2000f8e33ff */
[----:B------:R-:W-:Y:S02]  /*3e70*/  VOTEU.ANY UR7, UPT, PT ;  /* 0x0000000000077886 */ /* 0x000fe400038e0100 */
[----:B------:R-:W-:Y:S01]  /*3e80*/  UFLO.U32 UR7, UR7 ;  /* 0x00000007000772bd */ /* 0x000fe200080e0000 */
[----:B------:R-:W2:Y:S01]  /*3e90*/  REDUX UR5, R4 ;  /* 0x00000000040573c4 */ /* 0x000ea20000000000 */
[----:B------:R-:W-:-:S06]  /*3ea0*/  IMAD.U32 R0, RZ, RZ, UR8 ;  /* 0x00000008ff007e24 */ /* 0x000fcc000f8e00ff */
[----:B------:R4:W-:Y:S01]  /*3eb0*/  UTCATOMSWS.AND URZ, UR8 ;  /* 0x0000000800ff79e3 */ /* 0x0009e20008000000 */
[----:B------:R-:W3:Y:S01]  /*3ec0*/  REDUX UR6, R0 ;  /* 0x00000000000673c4 */ /* 0x000ee20000000000 */
[----:B-1----:R-:W-:Y:S01]  /*3ed0*/  ISETP.EQ.U32.AND P0, PT, R2, UR7, PT ;  /* 0x0000000702007c0c */ /* 0x002fe2000bf02070 */
[----:B--2---:R-:W-:Y:S01]  /*3ee0*/  IMAD.U32 R2, RZ, RZ, UR5 ;  /* 0x00000005ff027e24 */ /* 0x004fe2000f8e00ff */
[----:B---3--:R-:W-:-:S11]  /*3ef0*/  MOV R3, UR6 ;  /* 0x0000000600037c02 */ /* 0x008fd60008000f00 */
[----:B------:R4:W-:Y:S04]  /*3f00*/  @P0 ATOMS.AND RZ, [UR4+0x14], R3 ;  /* 0x00001403ffff098c */ /* 0x0009e8000a800004 */
[----:B------:R4:W-:Y:S01]  /*3f10*/  @P0 ATOMS.AND RZ, [UR4+0x18], R2 ;  /* 0x00001802ffff098c */ /* 0x0009e2000a800004 */
[----:B------:R-:W-:Y:S05]  /*3f20*/  BRA `(.L_x_76) ;  /* 0x0000000000147947 */ /* 0x000fea0003800000 */
.L_x_75:
[----:B------:R-:W-:Y:S02]  /*3f30*/  MOV R2, 0x3f50 ;  /* 0x00003f5000027802 */ /* 0x000fe40000000f00 */
[----:B---3-5:R-:W-:Y:S05]  /*3f40*/  CALL.REL.NOINC `($__internal_0_$__cuda_sm10x_tcgen05_guardrail_trap_col_being_dealloced_not_returned_by_alloc) ;  /* 0x0000003400307944 */ /* 0x028fea0003c00000 */
[----:B------:R-:W-:Y:S05]  /*3f50*/  BRA `(.L_x_76) ;  /* 0x0000000000087947 */ /* 0x000fea0003800000 */
.L_x_74:
[----:B------:R-:W-:Y:S02]  /*3f60*/  MOV R2, 0x3f80 ;  /* 0x00003f8000027802 */ /* 0x000fe40000000f00 */
[----:B---3-5:R-:W-:Y:S05]  /*3f70*/  CALL.REL.NOINC `($__internal_2_$__cuda_sm10x_tcgen05_guardrail_trap_unallocated_columns_being_dealloced) ;  /* 0x00000034003c7944 */ /* 0x028fea0003c00000 */
.L_x_76:
[----:B------:R-:W-:Y:S01]  /*3f80*/  NOP ;  /* 0x0000000000007918 */ /* 0x000fe20000000000 */
[----:B----4-:R-:W-:Y:S05]  /*3f90*/  EXIT ;  /* 0x000000000000794d */ /* 0x010fea0003800000 */
.L_x_58:
[----:B------:R-:W-:-:S09]  /*3fa0*/  UISETP.NE.OR UP2, UPT, UR8, 0x3, !UP2 ;  /* 0x000000030800788c */ /* 0x000fd2000d745670 */
[----:B------:R-:W-:Y:S05]  /*3fb0*/  BRA.U UP2, `(.L_x_77) ;  /* 0x0000000902c87547 */ /* 0x000fea000b800000 */
[----:B------:R-:W1:Y:S01]  /*3fc0*/  LDCU.64 UR6, c[0x0][0x888] ;  /* 0x00011100ff0677ac */ /* 0x000e620008000a00 */
[----:B------:R-:W2:Y:S01]  /*3fd0*/  LDC R0, c[0x0][0xb30] ;  /* 0x0002cc00ff007b82 */ /* 0x000ea20000000800 */
[----:B------:R-:W-:Y:S01]  /*3fe0*/  IMAD.MOV.U32 R30, RZ, RZ, 0x1 ;  /* 0x00000001ff1e7424 */ /* 0x000fe200078e00ff */
[----:B------:R-:W-:Y:S01]  /*3ff0*/  CS2R R28, SRZ ;  /* 0x00000000001c7805 */ /* 0x000fe2000001ff00 */
[----:B------:R-:W4:Y:S01]  /*4000*/  LDCU.64 UR4, c[0x0][0x890] ;  /* 0x00011200ff0477ac */ /* 0x000f220008000a00 */
[----:B------:R-:W-:Y:S01]  /*4010*/  IMAD.MOV.U32 R25, RZ, RZ, 0x1000 ;  /* 0x00001000ff197424 */ /* 0x000fe200078e00ff */
[----:B------:R-:W-:-:S03]  /*4020*/  UMOV UR8, 0x400 ;  /* 0x0000040000087882 */ /* 0x000fc60000000000 */
[----:B------:R-:W3:Y:S01]  /*4030*/  LDC R19, c[0x0][0x370] ;  /* 0x0000dc00ff137b82 */ /* 0x000ee20000000800 */
[----:B------:R-:W-:-:S07]  /*4040*/  UPLOP3.LUT UP1, UPT, UPT, UPT, UPT, 0x40, 0x4 ;  /* 0x000000000004789c */ /* 0x000fce0003f2e870 */
[----:B------:R-:W3:Y:S01]  /*4050*/  LDC R2, c[0x0][0xb0c] ;  /* 0x0002c300ff027b82 */ /* 0x000ee20000000800 */
[----:B-1----:R-:W-:Y:S02]  /*4060*/  UISETP.NE.U32.AND UP2, UPT, UR6, URZ, UPT ;  /* 0x000000ff0600728c */ /* 0x002fe4000bf45070 */
[----:B------:R-:W-:Y:S02]  /*4070*/  ULEA UR6, UR37, UR8, 0x18 ;  /* 0x0000000825067291 */ /* 0x000fe4000f8ec0ff */
[----:B------:R-:W-:Y:S02]  /*4080*/  UISETP.NE.AND.EX UP2, UPT, UR7, URZ, UPT, UP2 ;  /* 0x000000ff0700728c */ /* 0x000fe4000bf45320 */
[----:B------:R-:W-:Y:S01]  /*4090*/  UIADD3 UR7, UPT, UPT, UR6, 0xd0, URZ ;  /* 0x000000d006077890 */ /* 0x000fe2000fffe0ff */
[----:B------:R-:W1:Y:S01]  /*40a0*/  LDC R18, c[0x0][0xb20] ;  /* 0x0002c800ff127b82 */ /* 0x000e620000000800 */
[----:B----4-:R-:W-:Y:S01]  /*40b0*/  UISETP.NE.U32.AND UP3, UPT, UR4, URZ, UPT ;  /* 0x000000ff0400728c */ /* 0x010fe2000bf65070 */
[----:B--2---:R-:W-:Y:S01]  /*40c0*/  ISETP.NE.AND P1, PT, R0, 0x1, PT ;  /* 0x000000010000780c */ /* 0x004fe20003f25270 */
[----:B------:R-:W-:-:S02]  /*40d0*/  UPRMT UR37, UR37, 0x654, UR7 ;  /* 0x0000065425257896 */ /* 0x000fc40008000007 */
[----:B------:R-:W-:-:S03]  /*40e0*/  UISETP.NE.AND.EX UP3, UPT, UR5, URZ, UPT, UP3 ;  /* 0x000000ff0500728c */ /* 0x000fc6000bf65330 */
[----:B------:R-:W2:Y:S08]  /*40f0*/  LDC.64 R32, c[0x0][0x348] ;  /* 0x0000d200ff207b82 */ /* 0x000eb00000000a00 */
[----:B------:R-:W4:Y:S08]  /*4100*/  LDC.64 R16, c[0x0][0xb10] ;  /* 0x0002c400ff107b82 */ /* 0x000f300000000a00 */
[----:B------:R-:W1:Y:S08]  /*4110*/  LDC.64 R6, c[0x0][0xb18] ;  /* 0x0002c600ff067b82 */ /* 0x000e700000000a00 */
[----:B------:R-:W1:Y:S08]  /*4120*/  LDC.64 R4, c[0x0][0xb28] ;  /* 0x0002ca00ff047b82 */ /* 0x000e700000000a00 */
[----:B---3--:R-:W1:Y:S02]  /*4130*/  LDC R24, c[0x0][0x374] ;  /* 0x0000dd00ff187b82 */ /* 0x008e640000000800 */
.L_x_85:
[C---:B------:R-:W-:Y:S02]  /*4140*/  LEA R0, R29.reuse, UR6, 0x3 ;  /* 0x000000061d007c11 */ /* 0x040fe4000f8e18ff */
[----:B------:R-:W-:Y:S02]  /*4150*/  SHF.L.U32 R3, R28, 0x1f, RZ ;  /* 0x0000001f1c037819 */ /* 0x000fe400000006ff */
[----:B------:R-:W-:Y:S02]  /*4160*/  LEA R20, R29, UR6, 0x4 ;  /* 0x000000061d147c11 */ /* 0x000fe4000f8e20ff */
[----:B---3--:R-:W3:Y:S02]  /*4170*/  SYNCS.PHASECHK.TRANS64.TRYWAIT P0, [R0+URZ+0xf0], R3 ;  /* 0x0000f003000075a7 */ /* 0x008ee400080011ff */
[----:B---3--:R-:W-:Y:S05]  /*4180*/  @!P0 BRA `(.L_x_78) ;  /* 0x00000030001c8947 */ /* 0x008fea0003800000 */
.L_x_150:
[----:B------:R-:W-:Y:S01]  /*4190*/  ISETP.GE.AND P0, PT, R40, 0x1, PT ;  /* 0x000000012800780c */ /* 0x000fe20003f06270 */
[----:B------:R-:W1:Y:S01]  /*41a0*/  LDS.128 R20, [R20+0x180] ;  /* 0x0001800014147984 */ /* 0x000e620000000c00 */
[----:B------:R-:W-:Y:S01]  /*41b0*/  ISETP.NE.U32.AND P4, PT, RZ, UR4, PT ;  /* 0x00000004ff007c0c */ /* 0x000fe2000bf85070 */
[----:B---3--:R-:W-:Y:S01]  /*41c0*/  VIADD R0, R0, 0x100 ;  /* 0x0000010000007836 */ /* 0x008fe20000000000 */
[----:B------:R-:W-:Y:S02]  /*41d0*/  SHF.L.U32 R26, R30, 0x1f, RZ ;  /* 0x0000001f1e1a7819 */ /* 0x000fe400000006ff */
[----:B------:R-:W-:Y:S02]  /*41e0*/  ISETP.NE.AND.EX P4, PT, RZ, UR5, PT, P4 ;  /* 0x00000005ff007c0c */ /* 0x000fe4000bf85340 */
[----:B------:R-:W-:Y:S01]  /*41f0*/  PRMT R0, RZ, 0x654, R0 ;  /* 0x00000654ff007816 */ /* 0x000fe20000000000 */
[----:B------:R-:W-:Y:S01]  /*4200*/  @!PT LDS RZ, [RZ] ;  /* 0x00000000fffff984 */ /* 0x000fe20000000800 */
[----:B------:R-:W-:Y:S01]  /*4210*/  @!PT LDS RZ, [RZ] ;  /* 0x00000000fffff984 */ /* 0x000fe20000000800 */
[----:B------:R-:W-:Y:S01]  /*4220*/  @!PT LDS RZ, [RZ] ;  /* 0x00000000fffff984 */ /* 0x000fe20000000800 */
[----:B------:R-:W-:Y:S01]  /*4230*/  @!PT LDS RZ, [RZ] ;  /* 0x00000000fffff984 */ /* 0x000fe20000000800 */
[----:B------:R3:W-:Y:S06]  /*4240*/  MEMBAR.ALL.CTA ;  /* 0x0000000000007992 */ /* 0x0007ec0000008000 */
[----:B---3--:R-:W3:Y:S02]  /*4250*/  FENCE.VIEW.ASYNC.S ;  /* 0x00000000000073c6 */ /* 0x008ee40000000000 */
[----:B---3--:R3:W-:Y:S01]  /*4260*/  SYNCS.ARRIVE.TRANS64.RED.A1T0 RZ, [R0+URZ], RZ ;  /* 0x000000ff00ff79a7 */ /* 0x0087e200081004ff */
[----:B-1----:R-:W-:Y:S11]  /*4270*/  LOP3.LUT P3, RZ, R22, 0x1, RZ, 0xc0, !PT ;  /* 0x0000000116ff7812 */ /* 0x002ff6000786c0ff */
[----:B------:R-:W-:Y:S02]  /*4280*/  @!UPT UIADD3 URZ, UPT, UPT, URZ, URZ, URZ ;  /* 0x000000fffffff290 */ /* 0x000fe4000fffe0ff */
[----:B------:R-:W-:Y:S02]  /*4290*/  @P3 MOV R13, R20 ;  /* 0x00000014000d3202 */ /* 0x000fe40000000f00 */
[----:B------:R-:W-:Y:S01]  /*42a0*/  @P3 LOP3.LUT R8, R21, 0xffff, RZ, 0xc0, !PT ;  /* 0x0000ffff15083812 */ /* 0x000fe200078ec0ff */
[----:B---3--:R-:W-:Y:S06]  /*42b0*/  @!P0 BRA `(.L_x_79) ;  /* 0x0000000000a48947 */ /* 0x008fec0003800000 */
[----:B------:R-:W-:Y:S01]  /*42c0*/  IMAD.HI.U32 R31, R24, R7, RZ ;  /* 0x00000007181f7227 */ /* 0x000fe200078e00ff */
[----:B------:R-:W-:Y:S02]  /*42d0*/  ISETP.NE.AND P0, PT, R6, 0x1, PT ;  /* 0x000000010600780c */ /* 0x000fe40003f05270 */
[----:B------:R-:W-:Y:S01]  /*42e0*/  ISETP.NE.AND P2, PT, R40, 0x1, PT ;  /* 0x000000012800780c */ /* 0x000fe20003f45270 */
[----:B----4-:R-:W-:Y:S01]  /*42f0*/  IMAD.HI.U32 R34, R19, R16, RZ ;  /* 0x0000001013227227 */ /* 0x010fe200078e00ff */
[----:B------:R-:W-:Y:S02]  /*4300*/  SHF.R.U32.HI R31, RZ, R18, R31 ;  /* 0x00000012ff1f7219 */ /* 0x000fe4000001161f */
[----:B------:R-:W-:Y:S01]  /*4310*/  ISETP.NE.AND P5, PT, R2, 0x1, PT ;  /* 0x000000010200780c */ /* 0x000fe20003fa5270 */
[----:B------:R-:W-:Y:S01]  /*4320*/  IMAD.HI.U32 R36, R13, R16, RZ ;  /* 0x000000100d247227 */ /* 0x000fe200078e00ff */
[----:B------:R-:W-:Y:S02]  /*4330*/  SHF.R.U32.HI R34, RZ, R17, R34 ;  /* 0x00000011ff227219 */ /* 0x000fe40000011622 */
[----:B------:R-:W-:Y:S01]  /*4340*/  SEL R3, R24, R31, !P0 ;  /* 0x0000001f18037207 */ /* 0x000fe20004000000 */
[C---:B------:R-:W-:Y:S01]  /*4350*/  IMAD.HI.U32 R31, R8.reuse, R7, RZ ;  /* 0x00000007081f7227 */ /* 0x040fe200078e00ff */
[----:B------:R-:W-:Y:S02]  /*4360*/  SEL R11, R19, R34, !P5 ;  /* 0x00000022130b7207 */ /* 0x000fe40006800000 */
[----:B------:R-:W-:Y:S01]  /*4370*/  SHF.R.U32.HI R36, RZ, R17, R36 ;  /* 0x00000011ff247219 */ /* 0x000fe20000011624 */
[----:B------:R-:W-:Y:S01]  /*4380*/  IMAD.HI.U32 R38, R3, R4, RZ ;  /* 0x0000000403267227 */ /* 0x000fe200078e00ff */
[----:B------:R-:W-:Y:S03]  /*4390*/  SHF.R.U32.HI R31, RZ, R18, R31 ;  /* 0x00000012ff1f7219 */ /* 0x000fe6000001161f */
[----:B------:R-:W-:Y:S01]  /*43a0*/  IMAD.HI.U32 R34, R11, R4, RZ ;  /* 0x000000040b227227 */ /* 0x000fe200078e00ff */
[----:B------:R-:W-:Y:S02]  /*43b0*/  @P2 SHF.R.U32.HI R3, RZ, R5, R38 ;  /* 0x00000005ff032219 */ /* 0x000fe40000011626 */
[----:B------:R-:W-:Y:S02]  /*43c0*/  SEL R9, R8, R31, !P0 ;  /* 0x0000001f08097207 */ /* 0x000fe40004000000 */
[----:B------:R-:W-:Y:S01]  /*43d0*/  @P2 SHF.R.U32.HI R11, RZ, R5, R34 ;  /* 0x00000005ff0b2219 */ /* 0x000fe20000011622 */
[C---:B------:R-:W-:Y:S01]  /*43e0*/  IMAD R10, R40.reuse, R3, RZ ;  /* 0x00000003280a7224 */ /* 0x040fe200078e02ff */
[----:B------:R-:W-:Y:S01]  /*43f0*/  SEL R3, R13, R36, !P5 ;  /* 0x000000240d037207 */ /* 0x000fe20006800000 */
[C---:B------:R-:W-:Y:S03]  /*4400*/  IMAD.HI.U32 R14, R9.reuse, R4, RZ ;  /* 0x00000004090e7227 */ /* 0x040fe600078e00ff */
[----:B------:R-:W-:Y:S01]  /*4410*/  ISETP.GE.AND P0, PT, R9, R10, PT ;  /* 0x0000000a0900720c */ /* 0x000fe20003f06270 */
[C---:B------:R-:W-:Y:S01]  /*4420*/  IMAD R12, R40.reuse, R11, RZ ;  /* 0x0000000b280c7224 */ /* 0x040fe200078e02ff */
[-C--:B------:R-:W-:Y:S04]  /*4430*/  SHF.R.U32.HI R14, RZ, R5.reuse, R14 ;  /* 0x00000005ff0e7219 */ /* 0x080fe8000001160e */
[----:B------:R-:W-:Y:S02]  /*4440*/  ISETP.GE.OR P0, PT, R3, R12, P0 ;  /* 0x0000000c0300720c */ /* 0x000fe40000706670 */
[----:B------:R-:W-:Y:S05]  /*4450*/  SEL R15, R9, R14, !P2 ;  /* 0x0000000e090f7207 */ /* 0x000fea0005000000 */
[----:B------:R-:W-:Y:S04]  /*4460*/  IMAD.MOV R14, RZ, RZ, -R15 ;  /* 0x000000ffff0e7224 */ /* 0x000fe800078e0a0f */
[----:B------:R-:W-:Y:S02]  /*4470*/  IMAD R14, R40, R14, R9 ;  /* 0x0000000e280e7224 */ /* 0x000fe400078e0209 */
[C---:B------:R-:W-:Y:S05]  /*4480*/  @!P0 IMAD.HI.U32 R10, R3.reuse, R4, RZ ;  /* 0x00000004030a8227 */ /* 0x040fea00078e00ff */
[----:B------:R-:W-:Y:S04]  /*4490*/  @!P0 SHF.R.U32.HI R10, RZ, R5, R10 ;  /* 0x00000005ff0a8219 */ /* 0x000fe8000001160a */
[----:B------:R-:W-:Y:S01]  /*44a0*/  @!P0 SEL R0, R3, R10, !P2 ;  /* 0x0000000a03008207 */ /* 0x000fe20005000000 */
[----:B------:R-:W-:Y:S03]  /*44b0*/  IMAD.MOV R10, RZ, RZ, -R3 ;  /* 0x000000ffff0a7224 */ /* 0x000fe600078e0a03 */
[----:B------:R-:W-:Y:S01]  /*44c0*/  @!P0 IADD3 R15, PT, PT, R15, -R0, RZ ;  /* 0x800000000f0f8210 */ /* 0x000fe20007ffe0ff */
[----:B------:R-:W-:Y:S01]  /*44d0*/  @!P0 IMAD R0, R11, R14, R0 ;  /* 0x0000000e0b008224 */ /* 0x000fe200078e0200 */
[----:B------:R-:W-:Y:S01]  /*44e0*/  IADD3 R11, PT, PT, -R9, RZ, RZ ;  /* 0x000000ff090b7210 */ /* 0x000fe20007ffe1ff */
[----:B------:R-:W-:Y:S02]  /*44f0*/  IMAD R13, R2, R10, R13 ;  /* 0x0000000a020d7224 */ /* 0x000fe400078e020d */
[----:B------:R-:W-:Y:S02]  /*4500*/  @!P0 IMAD R9, R15, R40, R3 ;  /* 0x000000280f098224 */ /* 0x000fe400078e0203 */
[----:B------:R-:W-:Y:S02]  /*4510*/  @!P0 IMAD.MOV.U32 R3, RZ, RZ, R0 ;  /* 0x000000ffff038224 */ /* 0x000fe400078e0000 */
[----:B------:R-:W-:Y:S02]  /*4520*/  IMAD R8, R6, R11, R8 ;  /* 0x0000000b06087224 */ /* 0x000fe400078e0208 */
[----:B------:R-:W-:Y:S02]  /*4530*/  IMAD R13, R3, R2, R13 ;  /* 0x00000002030d7224 */ /* 0x000fe400078e020d */
[----:B------:R-:W-:Y:S02]  /*4540*/  IMAD R8, R9, R6, R8 ;  /* 0x0000000609087224 */ /* 0x000fe400078e0208 */
.L_x_79:
[----:B------:R-:W-:Y:S05]  /*4550*/  BRA.U UP1, `(.L_x_80) ;  /* 0x0000000101107547 */ /* 0x000fea000b800000 */
[----:B------:R-:W-:Y:S04]  /*4560*/  MOV R0, UR13 ;  /* 0x0000000d00007c02 */ /* 0x000fe80008000f00 */
[----:B------:R-:W-:Y:S04]  /*4570*/  SHF.L.U32 R3, R0, 0x1f, RZ ;  /* 0x0000001f00037819 */ /* 0x000fe800000006ff */
[----:B------:R-:W1:Y:S02]  /*4580*/  SYNCS.PHASECHK.TRANS64.TRYWAIT P0, [UR6+0xe8], R3 ;  /* 0x0000e803ff0075a7 */ /* 0x000e640008001106 */
[----:B-1----:R-:W-:Y:S05]  /*4590*/  @!P0 BRA `(.L_x_81) ;  /* 0x0000002c002c8947 */ /* 0x002fea0003800000 */
.L_x_80:
[----:B------:R-:W-:Y:S05]  /*45a0*/  BRA.U !UP3, `(.L_x_82) ;  /* 0x000000010b347547 */ /* 0x000fea000b800000 */
[----:B------:R-:W-:Y:S01]  /*45b0*/  UPLOP3.LUT UP0, UPT, UPT, UPT, UP2, 0x80, 0x8 ;  /* 0x000000000008789c */ /* 0x000fe20003f0f020 */
[----:B-1----:R-:W-:Y:S02]  /*45c0*/  HFMA2 R0, -RZ, RZ, 0, 5.9604644775390625e-08 ;  /* 0x00000001ff007431 */ /* 0x002fe400000001ff */
[----:B------:R-:W-:Y:S03]  /*45d0*/  IMAD.MOV.U32 R98, RZ, RZ, 0x1 ;  /* 0x00000001ff627424 */ /* 0x000fe600078e00ff */
[----:B------:R-:W-:Y:S05]  /*45e0*/  PLOP3.LUT P0, PT, PT, PT, UP0, 0x80, 0x8 ;  /* 0x000000000008781c */ /* 0x000fea0003f0f008 */
[----:B------:R-:W1:Y:S01]  /*45f0*/  @UP0 LDCU.64 UR8, c[0x0][0x888] ;  /* 0x00011100ff0807ac */ /* 0x000e620008000a00 */
[----:B------:R-:W-:Y:S07]  /*4600*/  @UP0 UIMAD UR7, UR36, UR4, URZ ;  /* 0x00000004240702a4 */ /* 0x000fee000f8e02ff */
[----:B------:R-:W-:Y:S01]  /*4610*/  @!P0 PRMT R98, R0, 0x7610, R98 ;  /* 0x0000761000628816 */ /* 0x000fe20000000062 */
[----:B-1----:R-:W-:Y:S03]  /*4620*/  @UP0 UIMAD.WIDE UR8, UR7, 0x4, UR8 ;  /* 0x00000004070808a5 */ /* 0x002fe6000f8e0208 */
[----:B------:R-:W1:Y:S03]  /*4630*/  @!UP0 LDCU UR7, c[0x0][0x880] ;  /* 0x00011000ff0787ac */ /* 0x000e660008000800 */
[----:B------:R-:W-:Y:S01]  /*4640*/  IMAD.U32 R10, RZ, RZ, UR8 ;  /* 0x00000008ff0a7e24 */ /* 0x000fe2000f8e00ff */
[----:B------:R-:W-:Y:S05]  /*4650*/  MOV R11, UR9 ;  /* 0x00000009000b7c02 */ /* 0x000fea0008000f00 */
[----:B-----5:R3:W5:Y:S02]  /*4660*/  @P0 LDG.E R48, desc[UR40][R10.64] ;  /* 0x000000280a300981 */ /* 0x020764000c1e1900 */
[----:B-1-3--:R-:W-:Y:S07]  /*4670*/  @!P0 IMAD.U32 R48, RZ, RZ, UR7 ;  /* 0x00000007ff308e24 */ /* 0x00afee000f8e00ff */
.L_x_82:
[----:B-----5:R-:W-:Y:S01]  /*4680*/  @!P4 ISETP.EQ.AND P5, PT, R48, RZ, PT ;  /* 0x000000ff3000c20c */ /* 0x020fe20003fa2270 */
[----:B------:R-:W-:Y:S01]  /*4690*/  @!UPT UIADD3 URZ, UPT, UPT, URZ, URZ, URZ ;  /* 0x000000fffffff290 */ /* 0x000fe2000fffe0ff */
[----:B------:R-:W-:Y:S11]  /*46a0*/  @!P4 BRA `(.L_x_83) ;  /* 0x000000000014c947 */ /* 0x000ff60003800000 */
[----:B------:R-:W-:Y:S02]  /*46b0*/  LOP3.LUT P0, RZ, R98, 0xff, RZ, 0xc0, !PT ;  /* 0x000000ff62ff7812 */ /* 0x000fe4000780c0ff */
[----:B------:R-:W-:Y:S04]  /*46c0*/  PLOP3.LUT P5, PT, PT, PT, UP0, 0x80, 0x8 ;  /* 0x000000000008781c */ /* 0x000fe80003faf008 */
[----:B------:R-:W-:Y:S07]  /*46d0*/  PLOP3.LUT P5, PT, P5, PT, PT, 0x8, 0x80 ;  /* 0x000000000080781c */ /* 0x000fee0002fae170 */
[----:B------:R-:W-:Y:S11]  /*46e0*/  @P0 ISETP.EQ.AND P5, PT, R48, RZ, PT ;  /* 0x000000ff3000020c */ /* 0x000ff60003fa2270 */
[----:B------:R-:W-:Y:S02]  /*46f0*/  @!UPT UIADD3 URZ, UPT, UPT, URZ, URZ, URZ ;  /* 0x000000fffffff290 */ /* 0x000fe4000fffe0ff */
.L_x_83:
[----:B------:R-:W3:Y:S01]  /*4700*/  SYNCS.PHASECHK.TRANS64.TRYWAIT P4, [UR6+0xd8], R26 ;  /* 0x0000d81aff0075a7 */ /* 0x000ee20008081106 */
[----:B------:R-:W-:Y:S01]  /*4710*/  @P3 SHF.R.U32.HI R27, RZ, 0x10, R21 ;  /* 0x00000010ff1b3819 */ /* 0x000fe20000011615 */
[----:B------:R-:W-:Y:S01]  /*4720*/  VIADD R29, R29, 0x1 ;  /* 0x000000011d1d7836 */ /* 0x000fe20000000000 */
[----:B------:R-:W5:Y:S08]  /*4730*/  LDC.64 R14, c[0x0][0xb10] ;  /* 0x0002c400ff0e7b82 */ /* 0x000f700000000a00 */
[----:B------:R-:W2:Y:S08]  /*4740*/  LDC.64 R10, c[0x0][0xb18] ;  /* 0x0002c600ff0a7b82 */ /* 0x000eb00000000a00 */
[----:B-1----:R-:W1:Y:S08]  /*4750*/  @!P1 LDC R0, c[0x0][0xb20] ;  /* 0x0002c800ff009b82 */ /* 0x002e700000000800 */
[----:B------:R-:W4:Y:S01]  /*4760*/  @!P1 LDC R3, c[0x0][0xb0c] ;  /* 0x0002c300ff039b82 */ /* 0x000f220000000800 */
[----:B-----5:R-:W-:Y:S05]  /*4770*/  @!P1 IMAD.HI.U32 R14, R13, R14, RZ ;  /* 0x0000000e0d0e9227 */ /* 0x020fea00078e00ff */
[----:B------:R-:W-:Y:S01]  /*4780*/  @!P1 SHF.R.U32.HI R14, RZ, R15, R14 ;  /* 0x0000000fff0e9219 */ /* 0x000fe2000001160e */
[----:B--2---:R-:W-:Y:S01]  /*4790*/  @!P1 IMAD.HI.U32 R11, R8, R11, RZ ;  /* 0x0000000b080b9227 */ /* 0x004fe200078e00ff */
[----:B------:R-:W-:Y:S04]  /*47a0*/  @!P1 ISETP.NE.AND P0, PT, R10, 0x1, PT ;  /* 0x000000010a00980c */ /* 0x000fe80003f05270 */
[----:B-1----:R-:W-:Y:S02]  /*47b0*/  @!P1 SHF.R.U32.HI R9, RZ, R0, R11 ;  /* 0x00000000ff099219 */ /* 0x002fe4000001160b */
[----:B----4-:R-:W-:Y:S02]  /*47c0*/  @!P1 ISETP.NE.AND P2, PT, R3, 0x1, PT ;  /* 0x000000010300980c */ /* 0x010fe40003f45270 */
[----:B------:R-:W-:Y:S02]  /*47d0*/  @!P1 SEL R9, R8, R9, !P0 ;  /* 0x0000000908099207 */ /* 0x000fe40004000000 */
[----:B------:R-:W-:Y:S02]  /*47e0*/  ELECT P0, URZ, PT ;  /* 0x0000000000ff782f */ /* 0x000fe40003800000 */
[----:B------:R-:W-:Y:S05]  /*47f0*/  @!P1 SEL R14, R13, R14, !P2 ;  /* 0x0000000e0d0e9207 */ /* 0x000fea0005000000 */
[----:B------:R-:W-:Y:S02]  /*4800*/  @!P1 IMAD.IADD R0, R9, 0x1, -R14 ;  /* 0x0000000109009824 */ /* 0x000fe400078e0a0e */
[----:B------:R-:W-:Y:S02]  /*4810*/  @!P1 IMAD.IADD R9, R14, 0x1, -R9 ;  /* 0x000000010e099824 */ /* 0x000fe400078e0a09 */
[----:B------:R-:W-:Y:S02]  /*4820*/  @!P1 IMAD R13, R0, R3, R13 ;  /* 0x00000003000d9224 */ /* 0x000fe400078e020d */
[----:B------:R-:W-:Y:S01]  /*4830*/  @!P1 IMAD R8, R9, R10, R8 ;  /* 0x0000000a09089224 */ /* 0x000fe200078e0208 */
[----:B---3--:R-:W-:Y:S06]  /*4840*/  @!P4 BRA `(.L_x_84) ;  /* 0x000000280098c947 */ /* 0x008fec0003800000 */
.L_x_153:
[----:B------:R-:W-:Y:S01]  /*4850*/  PLOP3.LUT P5, PT, P5, P0, PT, 0xf2, 0x2f ;  /* 0x00000000002f781c */ /* 0x000fe20002fa1e72 */
[----:B------:R-:W-:Y:S01]  /*4860*/  UMOV UR14, 0x0 ;  /* 0x00000000000e7882 */ /* 0x000fe20000000000 */
[----:B------:R-:W-:Y:S01]  /*4870*/  LOP3.LUT R30, R30, 0x1, RZ, 0x3c, !PT ;  /* 0x000000011e1e7812 */ /* 0x000fe200078e3cff */
[----:B------:R-:W-:Y:S01]  /*4880*/  UMOV UR15, 0x10000000 ;  /* 0x10000000000f7882 */ /* 0x000fe20000000000 */
[----:B------:R-:W-:Y:S01]  /*4890*/  UMOV UR12, UR36 ;  /* 0x00000024000c7c82 */ /* 0x000fe20008000000 */
[----:B------:R-:W-:Y:S08]  /*48a0*/  @P3 R2UR UR36, R27 ;  /* 0x000000001b2432ca */ /* 0x000ff000000e0000 */
[----:B-1----:R-:W-:Y:S01]  /*48b0*/  @!P5 IADD3 R3, P0, PT, R32, 0x580, RZ ;  /* 0x000005802003d810 */ /* 0x002fe20007f1e0ff */
[----:B------:R-:W-:Y:S01]  /*48c0*/  @!P5 IMAD.SHL.U32 R97, R97, 0x40, RZ ;  /* 0x000000406161d824 */ /* 0x000fe200078e00ff */
[----:B------:R-:W-:Y:S01]  /*48d0*/  VOTEU.ALL UP1, P5 ;  /* 0x0000000000ff7886 */ /* 0x000fe20002820000 */
[----:B------:R-:W-:Y:S01]  /*48e0*/  @!P5 IMAD.SHL.U32 R99, R99, 0x40, RZ ;  /* 0x000000406363d824 */ /* 0x000fe200078e00ff */
[----:B------:R-:W-:Y:S01]  /*48f0*/  @!P5 R2UR UR8, R3 ;  /* 0x000000000308d2ca */ /* 0x000fe200000e0000 */
[----:B------:R-:W-:Y:S01]  /*4900*/  @!P5 IMAD.X R0, RZ, RZ, R33, P0 ;  /* 0x000000ffff00d224 */ /* 0x000fe200000e0621 */
[----:B------:R-:W-:Y:S01]  /*4910*/  @!P5 R2UR UR10, R97 ;  /* 0x00000000610ad2ca */ /* 0x000fe200000e0000 */
[----:B------:R-:W-:Y:S01]  /*4920*/  @!UP1 UIADD3 UR9, UPT, UPT, UR6, 0xd0, URZ ;  /* 0x000000d006099890 */ /* 0x000fe2000fffe0ff */
[----:B------:R-:W-:Y:S01]  /*4930*/  @!P5 R2UR UR11, R99 ;  /* 0x00000000630bd2ca */ /* 0x000fe200000e0000 */
[----:B------:R-:W-:Y:S01]  /*4940*/  IMAD.IADD R97, R8, 0x1, R81 ;  /* 0x0000000108617824 */ /* 0x000fe200078e0251 */
[----:B------:R-:W-:Y:S01]  /*4950*/  @!P5 R2UR UR7, R0 ;  /* 0x000000000007d2ca */ /* 0x000fe200000e0000 */
[----:B------:R-:W-:Y:S01]  /*4960*/  IMAD.IADD R99, R13, 0x1, R96 ;  /* 0x000000010d637824 */ /* 0x000fe200078e0260 */
[C---:B------:R-:W-:Y:S04]  /*4970*/  ISETP.NE.AND P0, PT, R29.reuse, 0x2, PT ;  /* 0x000000021d00780c */ /* 0x040fe80003f05270 */
[----:B------:R-:W-:Y:S01]  /*4980*/  SEL R3, RZ, 0x1, P0 ;  /* 0x00000001ff037807 */ /* 0x000fe20000000000 */
[----:B------:R-:W-:Y:S01]  /*4990*/  IMAD.U32 R10, RZ, RZ, UR8 ;  /* 0x00000008ff0a7e24 */ /* 0x000fe2000f8e00ff */
[----:B------:R-:W-:Y:S01]  /*49a0*/  @!UP1 UIADD3 UR8, UPT, UPT, UR6, 0x200, URZ ;  /* 0x0000020006089890 */ /* 0x000fe2000fffe0ff */
[----:B------:R-:W-:Y:S01]  /*49b0*/  SEL R29, R29, RZ, P0 ;  /* 0x000000ff1d1d7207 */ /* 0x000fe20000000000 */
[----:B------:R-:W-:Y:S01]  /*49c0*/  VOTEU.ALL UP1, P5 ;  /* 0x0000000000ff7886 */ /* 0x000fe20002820000 */
[----:B------:R-:W-:Y:S02]  /*49d0*/  LOP3.LUT R28, R28, R3, RZ, 0x3c, !PT ;  /* 0x000000031c1c7212 */ /* 0x000fe400078e3cff */
[----:B------:R-:W-:Y:S01]  /*49e0*/  IMAD.U32 R11, RZ, RZ, UR7 ;  /* 0x00000007ff0b7e24 */ /* 0x000fe2000f8e00ff */
[----:B------:R-:W-:Y:S04]  /*49f0*/  @!P5 R2UR UR16, R10 ;  /* 0x000000000a10d2ca */ /* 0x000fe800000e0000 */
[----:B------:R-:W-:Y:S11]  /*4a00*/  @!P5 R2UR UR17, R11 ;  /* 0x000000000b11d2ca */ /* 0x000ff600000e0000 */
[----:B------:R-:W-:Y:S02]  /*4a10*/  @!UPT UIADD3 URZ, UPT, UPT, URZ, URZ, URZ ;  /* 0x000000fffffff290 */ /* 0x000fe4000fffe0ff */
[----:B------:R3:W-:Y:S01]  /*4a20*/  @!UP1 UTMALDG.3D [UR8], [UR16], desc[UR14] ;  /* 0x00000e08100095b4 */ /* 0x0007e20008011000 */
[----:B------:R3:W-:Y:S01]  /*4a30*/  @!P5 SYNCS.ARRIVE.TRANS64.RED.A0TR RZ, [UR6+0xd0], R25 ;  /* 0x0000d019ffffd9a7 */ /* 0x0007e20008300406 */
[----:B------:R-:W-:Y:S01]  /*4a40*/  UPLOP3.LUT UP1, UPT, UPT, UPT, UPT, 0x80, 0x8 ;  /* 0x000000000008789c */ /* 0x000fe20003f2f070 */
[----:B------:R-:W-:Y:S01]  /*4a50*/  SYNCS.ARRIVE.TRANS64.RED.A1T0 RZ, [UR37], RZ ;  /* 0x000000ffffff79a7 */ /* 0x000fe20008100425 */
[----:B------:R-:W-:Y:S09]  /*4a60*/  @P3 BRA `(.L_x_85) ;  /* 0xfffffff400b43947 */ /* 0x000ff2000383ffff */
[----:B------:R-:W-:Y:S07]  /*4a70*/  MOV R0, UR6 ;  /* 0x0000000600007c02 */ /* 0x000fee0008000f00 */
.L_x_86:
[----:B-1----:R-:W-:-:S04]  /*4a80*/  SHF.L.U32 R3, R30, 0x1f, RZ ;  /* 0x0000001f1e037819 */ /* 0x002fc800000006ff */
[----:B------:R1:W2:Y:S03]  /*4a90*/  SYNCS.PHASECHK.TRANS64.TRYWAIT P0, [R0+URZ+0xd8], R3 ;  /* 0x0000d803000075a7 */ /* 0x0002a600080011ff */
[----:B--2---:R-:W-:Y:S05]  /*4aa0*/  @!P0 NANOSLEEP.SYNCS 0x989680 ;  /* 0x009896800000895d */ /* 0x004fea0003900000 */
[----:B------:R-:W2:Y:S02]  /*4ab0*/  @!P0 SYNCS.PHASECHK.TRANS64 P0, [R0+URZ+0xd8], R3 ;  /* 0x0000d803000085a7 */ /* 0x000ea400080010ff */
[----:B--23--:R-:W-:Y:S05]  /*4ac0*/  @P0 EXIT ;  /* 0x000000000000094d */ /* 0x00cfea0003800000 */
[----:B------:R-:W-:Y:S05]  /*4ad0*/  BRA `(.L_x_86) ;  /* 0xfffffffc00e87947 */ /* 0x000fea000383ffff */
.L_x_77:
[----:B------:R-:W-:-:S06]  /*4ae0*/  UISETP.GE.AND UP1, UPT, UR8, 0x4, UPT ;  /* 0x000000040800788c */ /* 0x000fcc000bf26270 */
[----:B------:R-:W-:-:S13]  /*4af0*/  PLOP3.LUT P0, PT, PT, PT, UP1, 0x80, 0x8 ;  /* 0x000000000008781c */ /* 0x000fda0003f0f018 */
[----:B------:R-:W-:Y:S05]  /*4b00*/  @!P0 EXIT ;  /* 0x000000000000894d */ /* 0x000fea0003800000 */
[----:B------:R-:W-:Y:S01]  /*4b10*/  BAR.SYNC.DEFER_BLOCKING 0x6, 0xa0 ;  /* 0x0182800000007b1d */ /* 0x000fe20000010000 */
[C---:B------:R-:W-:Y:S02]  /*4b20*/  IMAD.SHL.U32 R5, R103.reuse, 0x40, RZ ;  /* 0x0000004067057824 */ /* 0x040fe400078e00ff */
[----:B------:R-:W-:Y:S02]  /*4b30*/  HFMA2 R113, -RZ, RZ, 0, 0 ;  /* 0x00000000ff717431 */ /* 0x000fe400000001ff */
[C---:B------:R-:W-:Y:S01]  /*4b40*/  IMAD.SHL.U32 R0, R103.reuse, 0x20, RZ ;  /* 0x0000002067007824 */ /* 0x040fe200078e00ff */
[----:B------:R-:W-:Y:S01]  /*4b50*/  CS2R R108, SRZ ;  /* 0x00000000006c7805 */ /* 0x000fe2000001ff00 */
[----:B------:R-:W-:Y:S01]  /*4b60*/  IMAD.SHL.U32 R105, R103, 0x8, RZ ;  /* 0x0000000867697824 */ /* 0x000fe200078e00ff */
[----:B------:R-:W-:Y:S01]  /*4b70*/  UMOV UR43, 0x400 ;  /* 0x00000400002b7882 */ /* 0x000fe20000000000 */
[----:B------:R-:W-:Y:S01]  /*4b80*/  LOP3.LUT R2, R5, 0x180, RZ, 0xc0, !PT ;  /* 0x0000018005027812 */ /* 0x000fe200078ec0ff */
[----:B------:R-:W-:Y:S01]  /*4b90*/  ULEA UR43, UR37, UR43, 0x18 ;  /* 0x0000002b252b7291 */ /* 0x000fe2000f8ec0ff */
[----:B------:R-:W1:Y:S01]  /*4ba0*/  LDC R101, c[0x0][0x370] ;  /* 0x0000dc00ff657b82 */ /* 0x000e620000000800 */
[----:B------:R-:W-:Y:S01]  /*4bb0*/  LOP3.LUT R0, R0, 0xc00, RZ, 0xc0, !PT ;  /* 0x00000c0000007812 */ /* 0x000fe200078ec0ff */
[C---:B------:R-:W-:Y:S01]  /*4bc0*/  IMAD.U32 R46, R103.reuse, 0x10000, RZ ;  /* 0x00010000672e7824 */ /* 0x040fe200078e00ff */
[----:B------:R-:W-:Y:S01]  /*4bd0*/  LOP3.LUT R105, R2, 0x30, R105, 0xf8, !PT ;  /* 0x0000003002697812 */ /* 0x000fe200078ef869 */
[C---:B------:R-:W-:Y:S01]  /*4be0*/  IMAD.SHL.U32 R2, R103.reuse, 0x2, RZ ;  /* 0x0000000267027824 */ /* 0x040fe200078e00ff */
[--C-:B------:R-:W-:Y:S01]  /*4bf0*/  LOP3.LUT R0, R0, 0x40, R5.reuse, 0xf8, !PT ;  /* 0x0000004000007812 */ /* 0x100fe200078ef805 */
[----:B------:R-:W-:Y:S01]  /*4c00*/  IMAD.SHL.U32 R104, R103, 0x10, RZ ;  /* 0x0000001067687824 */ /* 0x000fe200078e00ff */
[----:B------:R-:W-:Y:S01]  /*4c10*/  UIADD3 UR4, UPT, UPT, UR43, 0x1200, URZ ;  /* 0x000012002b047890 */ /* 0x000fe2000fffe0ff */
[----:B------:R-:W2:Y:S01]  /*4c20*/  LDC R42, c[0x0][0xb0c] ;  /* 0x0002c300ff2a7b82 */ /* 0x000ea20000000800 */
[----:B------:R-:W-:Y:S01]  /*4c30*/  LOP3.LUT R105, R105, 0x20, R2, 0x78, !PT ;  /* 0x0000002069697812 */ /* 0x000fe200078e7802 */
[----:B------:R-:W-:Y:S01]  /*4c40*/  IMAD.MOV.U32 R44, RZ, RZ, RZ ;  /* 0x000000ffff2c7224 */ /* 0x000fe200078e00ff */
[----:B------:R-:W-:Y:S01]  /*4c50*/  LOP3.LUT R0, R0, 0x200, R5, 0xf8, !PT ;  /* 0x0000020000007812 */ /* 0x000fe200078ef805 */
[----:B------:R-:W-:Y:S01]  /*4c60*/  IMAD.MOV.U32 R110, RZ, RZ, RZ ;  /* 0x000000ffff6e7224 */ /* 0x000fe200078e00ff */
[----:B------:R-:W-:Y:S01]  /*4c70*/  LOP3.LUT R46, R46, 0x600000, RZ, 0xc0, !PT ;  /* 0x006000002e2e7812 */ /* 0x000fe200078ec0ff */
[----:B------:R-:W-:Y:S01]  /*4c80*/  IMAD.U32 R111, RZ, RZ, UR4 ;  /* 0x00000004ff6f7e24 */ /* 0x000fe2000f8e00ff */
[----:B------:R-:W4:Y:S01]  /*4c90*/  LDS R3, [UR43+0x1a0] ;  /* 0x0001a02bff037984 */ /* 0x000f220008000800 */
[----:B------:R-:W1:Y:S01]  /*4ca0*/  LDC R100, c[0x0][0xb20] ;  /* 0x0002c800ff647b82 */ /* 0x000e620000000800 */
[----:B------:R-:W-:Y:S01]  /*4cb0*/  LOP3.LUT R105, R0, R105, RZ, 0xfc, !PT ;  /* 0x0000006900697212 */ /* 0x000fe200078efcff */
[----:B------:R-:W1:Y:S01]  /*4cc0*/  LDCU.64 UR46, c[0x0][0x348] ;  /* 0x00006900ff2e77ac */ /* 0x000e620008000a00 */
[----:B------:R-:W-:-:S02]  /*4cd0*/  LOP3.LUT R104, R104, 0x20, RZ, 0xc0, !PT ;  /* 0x0000002068687812 */ /* 0x000fc400078ec0ff */
[----:B------:R-:W-:Y:S01]  /*4ce0*/  IADD3 R5, PT, PT, R105, UR43, RZ ;  /* 0x0000002b69057c10 */ /* 0x000fe2000fffe0ff */
[----:B------:R-:W1:Y:S02]  /*4cf0*/  LDCU.64 UR38, c[0x0][0x888] ;  /* 0x00011100ff2677ac */ /* 0x000e640008000a00 */
[----:B------:R-:W1:Y:S01]  /*4d00*/  LDC R41, c[0x0][0xb30] ;  /* 0x0002cc00ff297b82 */ /* 0x000e620000000800 */
[----:B------:R-:W-:Y:S01]  /*4d10*/  IADD3 R104, PT, PT, -R104, 0x200, R5 ;  /* 0x0000020068687810 */ /* 0x000fe20007ffe105 */
[----:B------:R-:W-:-:S06]  /*4d20*/  UIADD3 UR42, UPT, UPT, UR43, 0x200, URZ ;  /* 0x000002002b2a7890 */ /* 0x000fcc000fffe0ff */
[----:B------:R-:W1:Y:S08]  /*4d30*/  LDC.64 R90, c[0x0][0xb10] ;  /* 0x0002c400ff5a7b82 */ /* 0x000e700000000a00 */
[----:B------:R-:W1:Y:S08]  /*4d40*/  LDC.64 R38, c[0x0][0xb18] ;  /* 0x0002c600ff267b82 */ /* 0x000e700000000a00 */
[----:B------:R-:W1:Y:S01]  /*4d50*/  LDC.64 R86, c[0x0][0x888] ;  /* 0x00022200ff567b82 */ /* 0x000e620000000a00 */
[----:B----4-:R-:W-:-:S07]  /*4d60*/  IMAD.IADD R46, R3, 0x1, R46 ;  /* 0x00000001032e7824 */ /* 0x010fce00078e022e */
[----:B------:R-:W4:Y:S08]  /*4d70*/  LDC.64 R36, c[0x0][0xb28] ;  /* 0x0002ca00ff247b82 */ /* 0x000f300000000a00 */
[----:B------:R-:W1:Y:S08]  /*4d80*/  LDC.64 R88, c[0x0][0x890] ;  /* 0x00022400ff587b82 */ /* 0x000e700000000a00 */
[----:B------:R-:W1:Y:S08]  /*4d90*/  LDC.64 R84, c[0x0][0x8b0] ;  /* 0x00022c00ff547b82 */ /* 0x000e700000000a00 */
[----:B------:R-:W1:Y:S08]  /*4da0*/  LDC.64 R82, c[0x0][0x8a8] ;  /* 0x00022a00ff527b82 */ /* 0x000e700000000a00 */
[----:B--2---:R-:W1:Y:S02]  /*4db0*/  LDC R102, c[0x0][0x374] ;  /* 0x0000dd00ff667b82 */ /* 0x004e640000000800 */
.L_x_104:
[----:B------:R-:W-:Y:S02]  /*4dc0*/  LEA R0, R113, UR43, 0x3 ;  /* 0x0000002b71007c11 */ /* 0x000fe4000f8e18ff */
[----:B------:R-:W-:Y:S02]  /*4dd0*/  SHF.L.U32 R3, R109, 0x1f, RZ ;  /* 0x0000001f6d037819 */ /* 0x000fe400000006ff */
[----:B------:R-:W-:Y:S02]  /*4de0*/  LEA R16, R113, UR43, 0x4 ;  /* 0x0000002b71107c11 */ /* 0x000fe4000f8e20ff */
[----:B--2---:R-:W2:Y:S02]  /*4df0*/  SYNCS.PHASECHK.TRANS64.TRYWAIT P0, [R0+URZ+0xf0], R3 ;  /* 0x0000f003000075a7 */ /* 0x004ea400080011ff */
[----:B-12---:R-:W-:Y:S05]  /*4e00*/  @!P0 BRA `(.L_x_87) ;  /* 0x0000002400408947 */ /* 0x006fea0003800000 */
.L_x_154:
[----:B------:R-:W4:Y:S01]  /*4e10*/  LDC.64 R12, c[0x0][0xb10] ;  /* 0x0002c400ff0c7b82 */ /* 0x000f220000000a00 */
[----:B------:R-:W4:Y:S01]  /*4e20*/  LDS.128 R16, [R16+0x180] ;  /* 0x0001800010107984 */ /* 0x000f220000000c00 */
[----:B-1----:R-:W-:Y:S01]  /*4e30*/  ISETP.NE.AND P1, PT, R41, 0x1, PT ;  /* 0x000000012900780c */ /* 0x002fe20003f25270 */
[----:B--2---:R-:W-:Y:S01]  /*4e40*/  VIADD R0, R0, 0x100 ;  /* 0x0000010000007836 */ /* 0x004fe20000000000 */
[----:B---3--:R-:W-:Y:S04]  /*4e50*/  ISETP.GE.AND P0, PT, R40, 0x1, PT ;  /* 0x000000012800780c */ /* 0x008fe80003f06270 */
[----:B------:R-:W1:Y:S01]  /*4e60*/  LDC.64 R10, c[0x0][0xb18] ;  /* 0x0002c600ff0a7b82 */ /* 0x000e620000000a00 */
[----:B------:R-:W-:Y:S01]  /*4e70*/  PRMT R0, RZ, 0x654, R0 ;  /* 0x00000654ff007816 */ /* 0x000fe20000000000 */
[----:B------:R-:W-:Y:S01]  /*4e80*/  @!PT LDS RZ, [RZ] ;  /* 0x00000000fffff984 */ /* 0x000fe20000000800 */
[----:B------:R-:W-:Y:S01]  /*4e90*/  @!PT LDS RZ, [RZ] ;  /* 0x00000000fffff984 */ /* 0x000fe20000000800 */
[----:B------:R-:W-:Y:S01]  /*4ea0*/  @!PT LDS RZ, [RZ] ;  /* 0x00000000fffff984 */ /* 0x000fe20000000800 */
[----:B------:R-:W-:Y:S01]  /*4eb0*/  @!PT LDS RZ, [RZ] ;  /* 0x00000000fffff984 */ /* 0x000fe20000000800 */
[----:B------:R2:W-:Y:S06]  /*4ec0*/  MEMBAR.ALL.CTA ;  /* 0x0000000000007992 */ /* 0x0005ec0000008000 */
[----:B--2---:R-:W2:Y:S01]  /*4ed0*/  FENCE.VIEW.ASYNC.S ;  /* 0x00000000000073c6 */ /* 0x004ea20000000000 */
[----:B------:R-:W3:Y:S08]  /*4ee0*/  @!P1 LDC R14, c[0x0][0xb20] ;  /* 0x0002c800ff0e9b82 */ /* 0x000ef00000000800 */
[----:B------:R-:W1:Y:S01]  /*4ef0*/  @!P1 LDC R9, c[0x0][0xb0c] ;  /* 0x0002c300ff099b82 */ /* 0x000e620000000800 */
[----:B--2---:R2:W-:Y:S01]  /*4f00*/  SYNCS.ARRIVE.TRANS64.RED.A1T0 RZ, [R0+URZ], RZ ;  /* 0x000000ff00ff79a7 */ /* 0x0045e200081004ff */
[----:B----4-:R-:W-:Y:S04]  /*4f10*/  LOP3.LUT P4, RZ, R18, 0x1, RZ, 0xc0, !PT ;  /* 0x0000000112ff7812 */ /* 0x010fe8000788c0ff */
[----:B------:R-:W-:Y:S09]  /*4f20*/  P2R R112, PR, RZ, 0x10 ;  /* 0x00000010ff707803 */ /* 0x000ff20000000000 */
[----:B------:R-:W-:Y:S02]  /*4f30*/  @P4 MOV R45, R16 ;  /* 0x00000010002d4202 */ /* 0x000fe40000000f00 */
[----:B------:R-:W-:Y:S01]  /*4f40*/  @P4 LOP3.LUT R43, R17, 0xffff, RZ, 0xc0, !PT ;  /* 0x0000ffff112b4812 */ /* 0x000fe200078ec0ff */
[----:B--2---:R-:W-:Y:S06]  /*4f50*/  @!P0 BRA `(.L_x_88) ;  /* 0x0000000000a48947 */ /* 0x004fec0003800000 */
[----:B------:R-:W-:Y:S01]  /*4f60*/  IMAD.HI.U32 R21, R102, R39, RZ ;  /* 0x0000002766157227 */ /* 0x000fe200078e00ff */
[----:B------:R-:W-:Y:S02]  /*4f70*/  ISETP.NE.AND P0, PT, R38, 0x1, PT ;  /* 0x000000012600780c */ /* 0x000fe40003f05270 */
[----:B------:R-:W-:Y:S01]  /*4f80*/  ISETP.NE.AND P2, PT, R40, 0x1, PT ;  /* 0x000000012800780c */ /* 0x000fe20003f45270 */
[----:B------:R-:W-:Y:S01]  /*4f90*/  IMAD.HI.U32 R20, R101, R90, RZ ;  /* 0x0000005a65147227 */ /* 0x000fe200078e00ff */
[----:B------:R-:W-:Y:S02]  /*4fa0*/  SHF.R.U32.HI R21, RZ, R100, R21 ;  /* 0x00000064ff157219 */ /* 0x000fe40000011615 */
[----:B------:R-:W-:Y:S01]  /*4fb0*/  ISETP.NE.AND P3, PT, R42, 0x1, PT ;  /* 0x000000012a00780c */ /* 0x000fe20003f65270 */
[----:B------:R-:W-:Y:S01]  /*4fc0*/  IMAD.HI.U32 R24, R45, R90, RZ ;  /* 0x0000005a2d187227 */ /* 0x000fe200078e00ff */
[----:B------:R-:W-:Y:S02]  /*4fd0*/  SHF.R.U32.HI R20, RZ, R91, R20 ;  /* 0x0000005bff147219 */ /* 0x000fe40000011614 */
[----:B------:R-:W-:Y:S01]  /*4fe0*/  SEL R3, R102, R21, !P0 ;  /* 0x0000001566037207 */ /* 0x000fe20004000000 */
[----:B------:R-:W-:Y:S01]  /*4ff0*/  IMAD.HI.U32 R21, R43, R39, RZ ;  /* 0x000000272b157227 */ /* 0x000fe200078e00ff */
[----:B------:R-:W-:Y:S02]  /*5000*/  SEL R7, R101, R20, !P3 ;  /* 0x0000001465077207 */ /* 0x000fe40005800000 */
[----:B------:R-:W-:Y:S01]  /*5010*/  SHF.R.U32.HI R24, RZ, R91, R24 ;  /* 0x0000005bff187219 */ /* 0x000fe20000011618 */
[-C--:B------:R-:W-:Y:S04]  /*5020*/  IMAD.HI.U32 R20, R3, R36.reuse, RZ ;  /* 0x0000002403147227 */ /* 0x080fe800078e00ff */
[----:B------:R-:W-:Y:S01]  /*5030*/  IMAD.HI.U32 R22, R7, R36, RZ ;  /* 0x0000002407167227 */ /* 0x000fe200078e00ff */
[-C--:B------:R-:W-:Y:S02]  /*5040*/  @P2 SHF.R.U32.HI R3, RZ, R37.reuse, R20 ;  /* 0x00000025ff032219 */ /* 0x080fe40000011614 */
[----:B------:R-:W-:Y:S02]  /*5050*/  SHF.R.U32.HI R20, RZ, R100, R21 ;  /* 0x00000064ff147219 */ /* 0x000fe40000011615 */
[----:B------:R-:W-:Y:S01]  /*5060*/  @P2 SHF.R.U32.HI R7, RZ, R37, R22 ;  /* 0x00000025ff072219 */ /* 0x000fe20000011616 */
[C---:B------:R-:W-:Y:S01]  /*5070*/  IMAD R2, R40.reuse, R3, RZ ;  /* 0x0000000328027224 */ /* 0x040fe200078e02ff */
[----:B------:R-:W-:Y:S02]  /*5080*/  SEL R5, R43, R20, !P0 ;  /* 0x000000142b057207 */ /* 0x000fe40004000000 */
[----:B------:R-:W-:Y:S01]  /*5090*/  SEL R3, R45, R24, !P3 ;  /* 0x000000182d037207 */ /* 0x000fe20005800000 */
[----:B------:R-:W-:Y:S01]  /*50a0*/  IMAD R4, R40, R7, RZ ;  /* 0x0000000728047224 */ /* 0x000fe200078e02ff */
[C---:B------:R-:W-:Y:S01]  /*50b0*/  ISETP.GE.AND P0, PT, R5.reuse, R2, PT ;  /* 0x000000020500720c */ /* 0x040fe20003f06270 */
[----:B------:R-:W-:Y:S03]  /*50c0*/  IMAD.HI.U32 R6, R5, R36, RZ ;  /* 0x0000002405067227 */ /* 0x000fe600078e00ff */
[----:B------:R-:W-:Y:S01]  /*50d0*/  ISETP.GE.OR P0, PT, R3, R4, P0 ;  /* 0x000000040300720c */ /* 0x000fe20000706670 */
[----:B------:R-:W-:Y:S01]  /*50e0*/  IMAD.MOV R4, RZ, RZ, -R3 ;  /* 0x000000ffff047224 */ /* 0x000fe200078e0a03 */
[-C--:B------:R-:W-:Y:S03]  /*50f0*/  SHF.R.U32.HI R6, RZ, R37.reuse, R6 ;  /* 0x00000025ff067219 */ /* 0x080fe60000011606 */
[----:B------:R-:W-:Y:S01]  /*5100*/  IMAD R45, R42, R4, R45 ;  /* 0x000000042a2d7224 */ /* 0x000fe200078e022d */
[----:B------:R-:W-:Y:S05]  /*5110*/  SEL R15, R5, R6, !P2 ;  /* 0x00000006050f7207 */ /* 0x000fea0005000000 */
[----:B------:R-:W-:Y:S02]  /*5120*/  IMAD.MOV R6, RZ, RZ, -R15 ;  /* 0x000000ffff067224 */ /* 0x000fe400078e0a0f */
[C---:B------:R-:W-:Y:S04]  /*5130*/  @!P0 IMAD.HI.U32 R2, R3.reuse, R36, RZ ;  /* 0x0000002403028227 */ /* 0x040fe800078e00ff */
[----:B------:R-:W-:Y:S01]  /*5140*/  IMAD R6, R40, R6, R5 ;  /* 0x0000000628067224 */ /* 0x000fe200078e0205 */
[----:B------:R-:W-:Y:S04]  /*5150*/  @!P0 SHF.R.U32.HI R2, RZ, R37, R2 ;  /* 0x00000025ff028219 */ /* 0x000fe80000011602 */
[----:B------:R-:W-:Y:S02]  /*5160*/  @!P0 SEL R0, R3, R2, !P2 ;  /* 0x0000000203008207 */ /* 0x000fe40005000000 */
[----:B------:R-:W-:Y:S02]  /*5170*/  IADD3 R2, PT, PT, -R5, RZ, RZ ;  /* 0x000000ff05027210 */ /* 0x000fe40007ffe1ff */
[----:B------:R-:W-:Y:S01]  /*5180*/  @!P0 IADD3 R8, PT, PT, R15, -R0, RZ ;  /* 0x800000000f088210 */ /* 0x000fe20007ffe0ff */
[----:B------:R-:W-:Y:S02]  /*5190*/  @!P0 IMAD R0, R7, R6, R0 ;  /* 0x0000000607008224 */ /* 0x000fe400078e0200 */
[----:B------:R-:W-:Y:S02]  /*51a0*/  IMAD R43, R38, R2, R43 ;  /* 0x00000002262b7224 */ /* 0x000fe400078e022b */
[----:B------:R-:W-:Y:S02]  /*51b0*/  @!P0 IMAD R5, R8, R40, R3 ;  /* 0x0000002808058224 */ /* 0x000fe400078e0203 */
[----:B------:R-:W-:Y:S04]  /*51c0*/  @!P0 IMAD.MOV.U32 R3, RZ, RZ, R0 ;  /* 0x000000ffff038224 */ /* 0x000fe800078e0000 */
[----:B------:R-:W-:Y:S02]  /*51d0*/  IMAD R45, R3, R42, R45 ;  /* 0x0000002a032d7224 */ /* 0x000fe400078e022d */
[----:B------:R-:W-:Y:S07]  /*51e0*/  IMAD R43, R5, R38, R43 ;  /* 0x00000026052b7224 */ /* 0x000fee00078e022b */
.L_x_88:
[----:B------:R-:W-:Y:S01]  /*51f0*/  @!P1 IMAD.HI.U32 R0, R45, R12, RZ ;  /* 0x0000000c2d009227 */ /* 0x000fe200078e00ff */
[----:B-1----:R-:W-:Y:S01]  /*5200*/  @!P1 ISETP.NE.AND P0, PT, R10, 0x1, PT ;  /* 0x000000010a00980c */ /* 0x002fe20003f05270 */
[----:B------:R-:W-:Y:S01]  /*5210*/  ULOP3.LUT UP0, URZ, UR42, 0x1b0, URZ, 0xc0, !UPT ;  /* 0x000001b02aff7892 */ /* 0x000fe2000f80c0ff */
[----:B------:R-:W-:Y:S01]  /*5220*/  @!P1 ISETP.NE.AND P2, PT, R9, 0x1, PT ;  /* 0x000000010900980c */ /* 0x000fe20003f45270 */
[----:B------:R-:W-:Y:S01]  /*5230*/  @!P1 IMAD.HI.U32 R3, R43, R11, RZ ;  /* 0x0000000b2b039227 */ /* 0x000fe200078e00ff */
[----:B------:R-:W-:Y:S02]  /*5240*/  @!P1 SHF.R.U32.HI R0, RZ, R13, R0 ;  /* 0x0000000dff009219 */ /* 0x000fe40000011600 */
[----:B------:R-:W-:Y:S01]  /*5250*/  @P4 SHF.R.U32.HI R107, RZ, 0x10, R17 ;  /* 0x00000010ff6b4819 */ /* 0x000fe20000011611 */
[----:B------:R-:W-:Y:S01]  /*5260*/  VIADD R113, R113, 0x1 ;  /* 0x0000000171717836 */ /* 0x000fe20000000000 */
[----:B---3--:R-:W-:Y:S02]  /*5270*/  @!P1 SHF.R.U32.HI R2, RZ, R14, R3 ;  /* 0x0000000eff029219 */ /* 0x008fe40000011603 */
[----:B------:R-:W-:Y:S02]  /*5280*/  @!P1 SEL R3, R45, R0, !P2 ;  /* 0x000000002d039207 */ /* 0x000fe40005000000 */
[----:B------:R-:W-:Y:S05]  /*5290*/  @!P1 SEL R2, R43, R2, !P0 ;  /* 0x000000022b029207 */ /* 0x000fea0004000000 */
[----:B------:R-:W-:Y:S02]  /*52a0*/  @!P1 IMAD.IADD R0, R2, 0x1, -R3 ;  /* 0x0000000102009824 */ /* 0x000fe400078e0a03 */
[----:B------:R-:W-:Y:S02]  /*52b0*/  @!P1 IMAD.IADD R2, R3, 0x1, -R2 ;  /* 0x0000000103029824 */ /* 0x000fe400078e0a02 */
[----:B------:R-:W-:Y:S02]  /*52c0*/  @!P1 IMAD R45, R0, R9, R45 ;  /* 0x00000009002d9224 */ /* 0x000fe400078e022d */
[----:B------:R-:W-:Y:S01]  /*52d0*/  @!P1 IMAD R43, R2, R10, R43 ;  /* 0x0000000a022b9224 */ /* 0x000fe200078e022b */
[----:B------:R-:W-:Y:S06]  /*52e0*/  BRA.U !UP0, `(.L_x_89) ;  /* 0x0000000108407547 */ /* 0x000fec000b800000 */
[----:B------:R-:W1:Y:S01]  /*52f0*/  LDCU.64 UR8, c[0x4][0x80] ;  /* 0x01001000ff0877ac */ /* 0x000e620008000a00 */
[----:B------:R-:W-:Y:S01]  /*5300*/  MOV R3, 0x0 ;  /* 0x0000000000037802 */ /* 0x000fe20000000f00 */
[----:B------:R-:W-:Y:S02]  /*5310*/  HFMA2 R12, -RZ, RZ, 0, 5.9604644775390625e-08 ;  /* 0x00000001ff0c7431 */ /* 0x000fe400000001ff */
[----:B------:R-:W-:Y:S02]  /*5320*/  IMAD.MOV.U32 R8, RZ, RZ, 0x70 ;  /* 0x00000070ff087424 */ /* 0x000fe400078e00ff */
[----:B------:R-:W-:Y:S01]  /*5330*/  IMAD.MOV.U32 R13, RZ, RZ, RZ ;  /* 0x000000ffff0d7224 */ /* 0x000fe200078e00ff */
[----:B------:R-:W2:Y:S01]  /*5340*/  LDCU.64 UR6, c[0x4][0x88] ;  /* 0x01001100ff0677ac */ /* 0x000ea20008000a00 */
[----:B------:R-:W3:Y:S01]  /*5350*/  LDC.64 R2, c[0x4][R3] ;  /* 0x0100000003027b82 */ /* 0x000ee20000000a00 */
[----:B------:R-:W4:Y:S01]  /*5360*/  LDCU.64 UR4, c[0x4][0x8] ;  /* 0x01000100ff0477ac */ /* 0x000f220008000a00 */
[----:B-1----:R-:W-:Y:S01]  /*5370*/  MOV R5, UR9 ;  /* 0x0000000900057c02 */ /* 0x002fe20008000f00 */
[----:B------:R-:W-:Y:S01]  /*5380*/  IMAD.U32 R4, RZ, RZ, UR8 ;  /* 0x00000008ff047e24 */ /* 0x000fe2000f8e00ff */
[----:B--2---:R-:W-:Y:S01]  /*5390*/  MOV R7, UR7 ;  /* 0x0000000700077c02 */ /* 0x004fe20008000f00 */
[----:B------:R-:W-:Y:S01]  /*53a0*/  IMAD.U32 R6, RZ, RZ, UR6 ;  /* 0x00000006ff067e24 */ /* 0x000fe2000f8e00ff */
[----:B----4-:R-:W-:Y:S01]  /*53b0*/  MOV R11, UR5 ;  /* 0x00000005000b7c02 */ /* 0x010fe20008000f00 */
[----:B------:R-:W-:Y:S02]  /*53c0*/  IMAD.U32 R10, RZ, RZ, UR4 ;  /* 0x00000004ff0a7e24 */ /* 0x000fe4000f8e00ff */
[----:B------:R-:W-:Y:S07]  /*53d0*/  LEPC R20, `(.L_x_89) ;  /* 0x000000001014794e */ /* 0x000fee0000000000 */
[----:B---3-5:R-:W-:Y:S05]  /*53e0*/  CALL.ABS.NOINC R2 ;  /* 0x0000000002007343 */ /* 0x028fea0003c00000 */
.L_x_89:
[----:B------:R-:W-:Y:S01]  /*53f0*/  LOP3.LUT P0, RZ, R111, 0x1b0, RZ, 0xc0, !PT ;  /* 0x000001b06fff7812 */ /* 0x000fe2000780c0ff */
[----:B------:R-:W-:Y:S11]  /*5400*/  BSSY.RECONVERGENT B6, `(.L_x_90) ;  /* 0x0000013000067945 */ /* 0x000ff60003800200 */
[----:B------:R-:W-:Y:S01]  /*5410*/  @!UPT UIADD3 URZ, UPT, UPT, URZ, URZ, URZ ;  /* 0x000000fffffff290 */ /* 0x000fe2000fffe0ff */
[----:B------:R-:W-:Y:S05]  /*5420*/  @!P0 BRA `(.L_x_91) ;  /* 0x0000000000408947 */ /* 0x000fea0003800000 */
        /* <DEDUP_REMOVED lines=16> */
.L_x_91:
[----:B------:R-:W-:Y:S05]  /*5530*/  BSYNC.RECONVERGENT B6 ;  /* 0x0000000000067941 */ /* 0x000fea0003800200 */
.L_x_90:
[----:B------:R-:W-:Y:S01]  /*5540*/  ISETP.NE.U32.AND P3, PT, R88, RZ, PT ;  /* 0x000000ff5800720c */ /* 0x000fe20003f65070 */
[----:B------:R-:W-:Y:S01]  /*5550*/  UISETP.NE.AND UP1, UPT, UR44, URZ, UPT ;  /* 0x000000ff2c00728c */ /* 0x000fe2000bf25270 */
[----:B------:R-:W-:Y:S02]  /*5560*/  ISETP.NE.U32.AND P4, PT, R84, RZ, PT ;  /* 0x000000ff5400720c */ /* 0x000fe40003f85070 */
[----:B------:R-:W-:Y:S02]  /*5570*/  ISETP.NE.AND.EX P3, PT, R89, RZ, PT, P3 ;  /* 0x000000ff5900720c */ /* 0x000fe40003f65330 */
[----:B------:R-:W-:Y:S02]  /*5580*/  PLOP3.LUT P1, PT, PT, PT, PT, 0x8, 0x80 ;  /* 0x000000000080781c */ /* 0x000fe40003f2e170 */
[----:B------:R-:W-:Y:S02]  /*5590*/  PLOP3.LUT P0, PT, PT, PT, UP1, 0x80, 0x8 ;  /* 0x000000000008781c */ /* 0x000fe40003f0f018 */
[----:B------:R-:W-:Y:S02]  /*55a0*/  ISETP.NE.AND.EX P4, PT, R85, RZ, PT, P4 ;  /* 0x000000ff5500720c */ /* 0x000fe40003f85340 */
[----:B------:R-:W1:Y:S09]  /*55b0*/  @UP1 LDCU.64 UR4, c[0x0][0x888] ;  /* 0x00011100ff0417ac */ /* 0x000e720008000a00 */
[----:B------:R-:W-:Y:S01]  /*55c0*/  @P0 PLOP3.LUT P1, PT, P3, PT, PT, 0x80, 0x8 ;  /* 0x000000000008081c */ /* 0x000fe20001f2f070 */
[----:B-1----:R-:W-:Y:S04]  /*55d0*/  @UP1 UISETP.NE.U32.AND UP0, UPT, UR4, URZ, UPT ;  /* 0x000000ff0400128c */ /* 0x002fe8000bf05070 */
[----:B------:R-:W-:Y:S04]  /*55e0*/  @UP1 UISETP.NE.AND.EX UP0, UPT, UR5, URZ, UPT, UP0 ;  /* 0x000000ff0500128c */ /* 0x000fe8000bf05300 */
[----:B------:R-:W-:Y:S01]  /*55f0*/  @UP1 USEL UR4, URZ, 0xffffffff, UP0 ;  /* 0xffffffffff041887 */ /* 0x000fe20008000000 */
[----:B------:R-:W-:Y:S11]  /*5600*/  @!P3 BRA `(.L_x_92) ;  /* 0x00000000002cb947 */ /* 0x000ff60003800000 */
[----:B------:R-:W-:Y:S01]  /*5610*/  ISETP.NE.U32.AND P2, PT, R86, RZ, PT ;  /* 0x000000ff5600720c */ /* 0x000fe20003f45070 */
[----:B------:R-:W-:Y:S03]  /*5620*/  IMAD.MOV.U32 R98, RZ, RZ, 0x1 ;  /* 0x00000001ff627424 */ /* 0x000fe600078e00ff */
[----:B------:R-:W-:Y:S11]  /*5630*/  ISETP.NE.AND.EX P2, PT, R87, RZ, PT, P2 ;  /* 0x000000ff5700720c */ /* 0x000ff60003f45320 */
[----:B------:R-:W-:Y:S02]  /*5640*/  @!UPT UIADD3 URZ, UPT, UPT, URZ, URZ, URZ ;  /* 0x000000fffffff290 */ /* 0x000fe4000fffe0ff */
[----:B------:R-:W1:Y:S01]  /*5650*/  @P2 LDC.64 R2, c[0x0][0x888] ;  /* 0x00022200ff022b82 */ /* 0x000e620000000a00 */
[----:B------:R-:W-:Y:S04]  /*5660*/  @P2 IMAD R0, R88, UR36, RZ ;  /* 0x0000002458002c24 */ /* 0x000fe8000f8e02ff */
[----:B-1----:R-:W-:Y:S04]  /*5670*/  @P2 IMAD.WIDE R2, R0, 0x4, R2 ;  /* 0x0000000400022825 */ /* 0x002fe800078e0202 */
[----:B------:R-:W-:Y:S01]  /*5680*/  HFMA2 R0, -RZ, RZ, 0, 5.9604644775390625e-08 ;  /* 0x00000001ff007431 */ /* 0x000fe200000001ff */
[----:B-----5:R1:W5:Y:S04]  /*5690*/  @P2 LDG.E R48, desc[UR40][R2.64] ;  /* 0x0000002802302981 */ /* 0x020368000c1e1900 */
[----:B------:R-:W-:Y:S01]  /*56a0*/  @!P2 PRMT R98, R0, 0x7610, R98 ;  /* 0x000076100062a816 */ /* 0x000fe20000000062 */
[----:B-1----:R-:W2:Y:S06]  /*56b0*/  @!P2 LDC R48, c[0x0][0x880] ;  /* 0x00022000ff30ab82 */ /* 0x002eac0000000800 */
.L_x_92:
[----:B------:R-:W-:Y:S05]  /*56c0*/  @!P4 BRA `(.L_x_93) ;  /* 0x000000000020c947 */ /* 0x000fea0003800000 */
[----:B------:R-:W-:Y:S04]  /*56d0*/  ISETP.NE.U32.AND P2, PT, R82, RZ, PT ;  /* 0x000000ff5200720c */ /* 0x000fe80003f45070 */
[----:B------:R-:W-:Y:S11]  /*56e0*/  ISETP.NE.AND.EX P2, PT, R83, RZ, PT, P2 ;  /* 0x000000ff5300720c */ /* 0x000ff60003f45320 */
[----:B------:R-:W-:Y:S02]  /*56f0*/  @!UPT UIADD3 URZ, UPT, UPT, URZ, URZ, URZ ;  /* 0x000000fffffff290 */ /* 0x000fe4000fffe0ff */
[----:B------:R-:W1:Y:S01]  /*5700*/  @P2 LDC.64 R2, c[0x0][0x8a8] ;  /* 0x00022a00ff022b82 */ /* 0x000e620000000a00 */
[----:B------:R-:W-:Y:S04]  /*5710*/  @P2 IMAD R0, R84, UR36, RZ ;  /* 0x0000002454002c24 */ /* 0x000fe8000f8e02ff */
[----:B-1----:R-:W-:Y:S05]  /*5720*/  @P2 IMAD.WIDE R2, R0, 0x4, R2 ;  /* 0x0000000400022825 */ /* 0x002fea00078e0202 */
[----:B-----5:R1:W5:Y:S02]  /*5730*/  @P2 LDG.E R47, desc[UR40][R2.64] ;  /* 0x00000028022f2981 */ /* 0x020364000c1e1900 */
[----:B-1----:R-:W3:Y:S02]  /*5740*/  @!P2 LDC R47, c[0x0][0x8a0] ;  /* 0x00022800ff2fab82 */ /* 0x002ee40000000800 */
.L_x_93:
[----:B--2--5:R-:W-:Y:S01]  /*5750*/  @P0 ISETP.NE.AND P4, PT, R48, RZ, PT ;  /* 0x000000ff3000020c */ /* 0x024fe20003f85270 */
[----:B------:R-:W-:Y:S01]  /*5760*/  IMAD.U32 R0, RZ, RZ, UR4 ;  /* 0x00000004ff007e24 */ /* 0x000fe2000f8e00ff */
[----:B------:R-:W-:Y:S01]  /*5770*/  @P0 LOP3.LUT P2, RZ, R98, 0xff, RZ, 0xc0, !PT ;  /* 0x000000ff62ff0812 */ /* 0x000fe2000784c0ff */
[----:B------:R-:W-:Y:S01]  /*5780*/  BSSY B1, `(.L_x_94) ;  /* 0x0000039000017945 */ /* 0x000fe20003800000 */
[----:B------:R-:W-:Y:S02]  /*5790*/  @P0 SEL R9, RZ, 0xffffffff, P4 ;  /* 0xffffffffff090807 */ /* 0x000fe40002000000 */
[----:B------:R-:W-:Y:S02]  /*57a0*/  CS2R R58, SRZ ;  /* 0x00000000003a7805 */ /* 0x000fe4000001ff00 */
[----:B------:R-:W-:Y:S02]  /*57b0*/  LEA R92, R44, UR43, 0x3 ;  /* 0x0000002b2c5c7c11 */ /* 0x000fe4000f8e18ff */
[----:B------:R-:W-:Y:S02]  /*57c0*/  CS2R R56, SRZ ;  /* 0x0000000000387805 */ /* 0x000fe4000001ff00 */
[----:B------:R-:W-:Y:S02]  /*57d0*/  @P1 SEL R9, R0, R9, !P2 ;  /* 0x0000000900091207 */ /* 0x000fe40005000000 */
[----:B------:R-:W-:Y:S02]  /*57e0*/  CS2R R54, SRZ ;  /* 0x0000000000367805 */ /* 0x000fe4000001ff00 */
[----:B------:R-:W-:Y:S02]  /*57f0*/  SHF.L.U32 R7, R110, 0x1f, RZ ;  /* 0x0000001f6e077819 */ /* 0x000fe400000006ff */
[----:B------:R-:W-:Y:S02]  /*5800*/  CS2R R52, SRZ ;  /* 0x0000000000347805 */ /* 0x000fe4000001ff00 */
[----:B------:R-:W-:Y:S02]  /*5810*/  @P0 LOP3.LUT R9, R9, 0x1, RZ, 0xc0, !PT ;  /* 0x0000000109090812 */ /* 0x000fe400078ec0ff */
[C---:B------:R-:W-:Y:S02]  /*5820*/  LEA.HI R5, R44.reuse, R44, RZ, 0x1 ;  /* 0x0000002c2c057211 */ /* 0x040fe400078f08ff */
[----:B------:R-:W-:Y:S02]  /*5830*/  ISETP.NE.U32.OR P1, PT, R9, 0x1, !P0 ;  /* 0x000000010900780c */ /* 0x000fe40004725470 */
[----:B------:R-:W-:Y:S01]  /*5840*/  PLOP3.LUT P5, PT, PT, PT, PT, 0x8, 0x80 ;  /* 0x000000000080781c */ /* 0x000fe20003fae170 */
[C---:B------:R-:W-:Y:S01]  /*5850*/  IMAD.SHL.U32 R3, R5.reuse, 0x20, RZ ;  /* 0x0000002005037824 */ /* 0x040fe200078e00ff */
[----:B------:R-:W-:Y:S04]  /*5860*/  LOP3.LUT R5, R5, 0xffe, RZ, 0xc0, !PT ;  /* 0x00000ffe05057812 */ /* 0x000fe800078ec0ff */
[----:B------:R-:W-:Y:S01]  /*5870*/  LOP3.LUT R3, R3, 0xffffffc0, RZ, 0xc0, !PT ;  /* 0xffffffc003037812 */ /* 0x000fe200078ec0ff */
[----:B------:R-:W-:Y:S04]  /*5880*/  IMAD.IADD R32, R44, 0x1, -R5 ;  /* 0x000000012c207824 */ /* 0x000fe800078e0a05 */
[----:B------:R-:W-:Y:S01]  /*5890*/  @P1 SHF.L.U32 R2, R108, 0x1f, RZ ;  /* 0x0000001f6c021819 */ /* 0x000fe200000006ff */
[----:B------:R-:W-:Y:S03]  /*58a0*/  IMAD.IADD R3, R46, 0x1, R3 ;  /* 0x000000012e037824 */ /* 0x000fe600078e0203 */
[----:B------:R-:W1:Y:S01]  /*58b0*/  @P1 SYNCS.PHASECHK.TRANS64.TRYWAIT P0, [UR43+0xd0], R2 ;  /* 0x0000d002ff0015a7 */ /* 0x000e62000800112b */
[----:B------:R-:W-:Y:S01]  /*58c0*/  IMAD R32, R32, 0x100000, R3 ;  /* 0x0010000020207824 */ /* 0x000fe200078e0203 */
[----:B------:R2:W4:Y:S01]  /*58d0*/  SYNCS.PHASECHK.TRANS64.TRYWAIT P4, [R92+URZ+0x110], R7 ;  /* 0x000110075c0075a7 */ /* 0x00052200080811ff */
[----:B-1----:R-:W-:Y:S01]  /*58e0*/  @P1 PLOP3.LUT P5, PT, P0, PT, PT, 0x8, 0x80 ;  /* 0x000000000080181c */ /* 0x002fe200007ae170 */
[----:B------:R-:W-:Y:S01]  /*58f0*/  @!UPT UIADD3 URZ, UPT, UPT, URZ, URZ, URZ ;  /* 0x000000fffffff290 */ /* 0x000fe2000fffe0ff */
[----:B--2---:R-:W-:Y:S11]  /*5900*/  @!P1 BRA `(.L_x_95) ;  /* 0x0000000000809947 */ /* 0x004ff60003800000 */
[----:B------:R-:W-:Y:S01]  /*5910*/  ISETP.NE.U32.AND P0, PT, RZ, UR38, PT ;  /* 0x00000026ff007c0c */ /* 0x000fe2000bf05070 */
[----:B------:R-:W-:Y:S01]  /*5920*/  BSSY B0, `(.L_x_96) ;  /* 0x0000012000007945 */ /* 0x000fe20003800000 */
[----:B------:R-:W-:Y:S02]  /*5930*/  ISETP.NE.AND P2, PT, R48, RZ, PT ;  /* 0x000000ff3000720c */ /* 0x000fe40003f45270 */
[----:B------:R-:W-:Y:S02]  /*5940*/  CS2R R54, SRZ ;  /* 0x0000000000367805 */ /* 0x000fe4000001ff00 */
[----:B------:R-:W-:Y:S02]  /*5950*/  ISETP.NE.AND.EX P0, PT, RZ, UR39, PT, P0 ;  /* 0x00000027ff007c0c */ /* 0x000fe4000bf05300 */
[----:B------:R-:W-:Y:S02]  /*5960*/  CS2R R52, SRZ ;  /* 0x0000000000347805 */ /* 0x000fe4000001ff00 */
[----:B------:R-:W-:Y:S02]  /*5970*/  LOP3.LUT P1, RZ, R98, 0xff, RZ, 0xc0, !PT ;  /* 0x000000ff62ff7812 */ /* 0x000fe4000782c0ff */
[----:B------:R-:W-:Y:S02]  /*5980*/  CS2R R58, SRZ ;  /* 0x00000000003a7805 */ /* 0x000fe4000001ff00 */
[----:B------:R-:W-:Y:S02]  /*5990*/  SEL R0, RZ, 0xffffffff, P2 ;  /* 0xffffffffff007807 */ /* 0x000fe40001000000 */
[----:B------:R-:W-:Y:S02]  /*59a0*/  CS2R R56, SRZ ;  /* 0x0000000000387805 */ /* 0x000fe4000001ff00 */
[----:B------:R-:W-:Y:S04]  /*59b0*/  SEL R3, RZ, 0xffffffff, P0 ;  /* 0xffffffffff037807 */ /* 0x000fe80000000000 */
[----:B------:R-:W-:Y:S04]  /*59c0*/  @P3 SEL R0, R3, R0, !P1 ;  /* 0x0000000003003207 */ /* 0x000fe80004800000 */
[----:B------:R-:W-:Y:S04]  /*59d0*/  LOP3.LUT R0, R0, 0x1, RZ, 0xc0, !PT ;  /* 0x0000000100007812 */ /* 0x000fe800078ec0ff */
[----:B------:R-:W-:Y:S01]  /*59e0*/  ISETP.NE.U32.AND P0, PT, R0, 0x1, PT ;  /* 0x000000010000780c */ /* 0x000fe20003f05070 */
[----:B------:R-:W-:Y:S01]  /*59f0*/  @!UPT UIADD3 URZ, UPT, UPT, URZ, URZ, URZ ;  /* 0x000000fffffff290 */ /* 0x000fe2000fffe0ff */
[----:B------:R-:W-:Y:S11]  /*5a00*/  @!P5 BRA `(.L_x_97) ;  /* 0x00000000000cd947 */ /* 0x000ff60003800000 */
[----:B------:R-:W-:Y:S04]  /*5a10*/  SHF.L.U32 R3, R108, 0x1f, RZ ;  /* 0x0000001f6c037819 */ /* 0x000fe800000006ff */
[----:B------:R-:W1:Y:S02]  /*5a20*/  SYNCS.PHASECHK.TRANS64.TRYWAIT P1, [UR43+0xd0], R3 ;  /* 0x0000d003ff0075a7 */ /* 0x000e64000802112b */
[----:B-1----:R-:W-:Y:S05]  /*5a30*/  @!P1 BRA `(.L_x_98) ;  /* 0x0000001800489947 */ /* 0x002fea0003800000 */
.L_x_97:
[----:B------:R-:W-:Y:S05]  /*5a40*/  BSYNC B0 ;  /* 0x0000000000007941 */ /* 0x000fea0003800000 */
.L_x_96:
[----:B------:R2:W1:Y:S01]  /*5a50*/  @P0 LDS.128 R52, [R105+UR43+0x200] ;  /* 0x0002002b69340984 */ /* 0x0004620008000c00 */
[----:B------:R-:W-:Y:S01]  /*5a60*/  UIADD3 UR4, UPT, UPT, UR43, 0xd8, URZ ;  /* 0x000000d82b047890 */ /* 0x000fe2000fffe0ff */
[----:B------:R-:W-:Y:S02]  /*5a70*/  LOP3.LUT R108, R108, 0x1, RZ, 0x3c, !PT ;  /* 0x000000016c6c7812 */ /* 0x000fe400078e3cff */
[----:B------:R2:W1:Y:S01]  /*5a80*/  @P0 LDS.128 R56, [R104+0x10] ;  /* 0x0000100068380984 */ /* 0x0004620000000c00 */
[----:B------:R-:W-:Y:S01]  /*5a90*/  UPRMT UR4, UR37, 0x654, UR4 ;  /* 0x0000065425047896 */ /* 0x000fe20008000004 */
[----:B------:R-:W-:Y:S01]  /*5aa0*/  @!PT LDS RZ, [RZ] ;  /* 0x00000000fffff984 */ /* 0x000fe20000000800 */
[----:B------:R-:W-:Y:S01]  /*5ab0*/  @!PT LDS RZ, [RZ] ;  /* 0x00000000fffff984 */ /* 0x000fe20000000800 */
[----:B------:R-:W-:Y:S01]  /*5ac0*/  @!PT LDS RZ, [RZ] ;  /* 0x00000000fffff984 */ /* 0x000fe20000000800 */
[----:B------:R-:W-:Y:S01]  /*5ad0*/  @!PT LDS RZ, [RZ] ;  /* 0x00000000fffff984 */ /* 0x000fe20000000800 */
[----:B------:R5:W-:Y:S06]  /*5ae0*/  MEMBAR.ALL.CTA ;  /* 0x0000000000007992 */ /* 0x000bec0000008000 */
[----:B-----5:R-:W5:Y:S02]  /*5af0*/  FENCE.VIEW.ASYNC.S ;  /* 0x00000000000073c6 */ /* 0x020f640000000000 */
[----:B-----5:R-:W-:Y:S03]  /*5b00*/  SYNCS.ARRIVE.TRANS64.RED.A1T0 RZ, [UR4], RZ ;  /* 0x000000ffffff79a7 */ /* 0x020fe60008100404 */
.L_x_95:
[----:B------:R-:W-:Y:S05]  /*5b10*/  BSYNC B1 ;  /* 0x0000000000017941 */ /* 0x000fea0003800000 */
.L_x_94:
[----:B-1----:R-:W-:Y:S04]  /*5b20*/  SHF.R.U32.HI R3, RZ, 0x15, R32 ;  /* 0x00000015ff037819 */ /* 0x002fe80000011620 */
[----:B------:R-:W-:Y:S01]  /*5b30*/  LOP3.LUT P0, RZ, R3, 0x3, R106, 0x48, !PT ;  /* 0x0000000303ff7812 */ /* 0x000fe2000780486a */
[----:B------:R-:W-:Y:S01]  /*5b40*/  @!UPT UIADD3 URZ, UPT, UPT, URZ, URZ, URZ ;  /* 0x000000fffffff290 */ /* 0x000fe2000fffe0ff */
[----:B----4-:R-:W-:Y:S11]  /*5b50*/  @P4 BRA `(.L_x_99) ;  /* 0x0000000000084947 */ /* 0x010ff60003800000 */
[----:B------:R-:W1:Y:S02]  /*5b60*/  SYNCS.PHASECHK.TRANS64.TRYWAIT P1, [R92+URZ+0x110], R7 ;  /* 0x000110075c0075a7 */ /* 0x000e6400080211ff */
[----:B-1----:R-:W-:Y:S05]  /*5b70*/  @!P1 BRA `(.L_x_100) ;  /* 0x0000001800109947 */ /* 0x002fea0003800000 */
.L_x_99:
[----:B------:R-:W-:Y:S05]  /*5b80*/  @!P0 BRA `(.L_x_101) ;  /* 0x0000000000408947 */ /* 0x000fea0003800000 */
[----:B------:R-:W4:Y:S01]  /*5b90*/  LDCU.64 UR8, c[0x4][0x70] ;  /* 0x01000e00ff0877ac */ /* 0x000f220008000a00 */
[----:B------:R-:W-:Y:S01]  /*5ba0*/  MOV R3, 0x0 ;  /* 0x0000000000037802 */ /* 0x000fe20000000f00 */
[----:B------:R-:W-:Y:S02]  /*5bb0*/  HFMA2 R12, -RZ, RZ, 0, 5.9604644775390625e-08 ;  /* 0x00000001ff0c7431 */ /* 0x000fe400000001ff */
[----:B------:R-:W-:Y:S02]  /*5bc0*/  IMAD.MOV.U32 R8, RZ, RZ, 0x192 ;  /* 0x00000192ff087424 */ /* 0x000fe400078e00ff */
[----:B------:R-:W-:Y:S01]  /*5bd0*/  IMAD.MOV.U32 R13, RZ, RZ, RZ ;  /* 0x000000ffff0d7224 */ /* 0x000fe200078e00ff */
[----:B------:R-:W1:Y:S01]  /*5be0*/  LDCU.64 UR6, c[0x4][0x78] ;  /* 0x01000f00ff0677ac */ /* 0x000e620008000a00 */
[----:B------:R-:W2:Y:S01]  /*5bf0*/  LDC.64 R2, c[0x4][R3] ;  /* 0x0100000003027b82 */ /* 0x000ea20000000a00 */
[----:B------:R-:W5:Y:S01]  /*5c00*/  LDCU.64 UR4, c[0x4][0x10] ;  /* 0x01000200ff0477ac */ /* 0x000f620008000a00 */
[----:B----4-:R-:W-:Y:S01]  /*5c10*/  MOV R5, UR9 ;  /* 0x0000000900057c02 */ /* 0x010fe20008000f00 */
[----:B------:R-:W-:Y:S01]  /*5c20*/  IMAD.U32 R4, RZ, RZ, UR8 ;  /* 0x00000008ff047e24 */ /* 0x000fe2000f8e00ff */
[----:B-1----:R-:W-:Y:S01]  /*5c30*/  MOV R7, UR7 ;  /* 0x0000000700077c02 */ /* 0x002fe20008000f00 */
[----:B------:R-:W-:Y:S01]  /*5c40*/  IMAD.U32 R6, RZ, RZ, UR6 ;  /* 0x00000006ff067e24 */ /* 0x000fe2000f8e00ff */
[----:B-----5:R-:W-:Y:S01]  /*5c50*/  MOV R11, UR5 ;  /* 0x00000005000b7c02 */ /* 0x020fe20008000f00 */
[----:B------:R-:W-:Y:S02]  /*5c60*/  IMAD.U32 R10, RZ, RZ, UR4 ;  /* 0x00000004ff0a7e24 */ /* 0x000fe4000f8e00ff */
[----:B------:R-:W-:Y:S07]  /*5c70*/  LEPC R20, `(.L_x_101) ;  /* 0x000000001014794e */ /* 0x000fee0000000000 */
[----:B--23--:R-:W-:Y:S05]  /*5c80*/  CALL.ABS.NOINC R2 ;  /* 0x0000000002007343 */ /* 0x00cfea0003c00000 */
.L_x_101:
[----:B------:R-:W-:Y:S01]  /*5c90*/  LOP3.LUT P0, RZ, R103, 0x60, RZ, 0xc0, !PT ;  /* 0x0000006067ff7812 */ /* 0x000fe2000780c0ff */
[----:B------:R-:W-:Y:S05]  /*5ca0*/  WARPSYNC.ALL ;  /* 0x0000000000007948 */ /* 0x000fea0003800000 */
[----:B------:R-:W-:Y:S01]  /*5cb0*/  IMAD.SHL.U32 R78, R53, 0x100, RZ ;  /* 0x00000100354e7824 */ /* 0x000fe200078e00ff */
[----:B------:R-:W-:Y:S01]  /*5cc0*/  R2UR UR4, R32 ;  /* 0x00000000200472ca */ /* 0x000fe200000e0000 */
[----:B------:R-:W-:Y:S01]  /*5cd0*/  IMAD.SHL.U32 R72, R55, 0x100, RZ ;  /* 0x0000010037487824 */ /* 0x000fe200078e00ff */
[C---:B------:R-:W-:Y:S01]  /*5ce0*/  SHF.L.U32 R50, R52.reuse, 0x10, RZ ;  /* 0x0000001034327819 */ /* 0x040fe200000006ff */
[----:B------:R-:W-:Y:S01]  /*5cf0*/  IMAD.SHL.U32 R66, R57, 0x100, RZ ;  /* 0x0000010039427824 */ /* 0x000fe200078e00ff */
[C---:B------:R-:W-:Y:S01]  /*5d00*/  PRMT R49, R52.reuse, 0x8880, RZ ;  /* 0x0000888034317816 */ /* 0x040fe200000000ff */
[----:B------:R-:W-:Y:S01]  /*5d10*/  IMAD.SHL.U32 R60, R59, 0x100, RZ ;  /* 0x000001003b3c7824 */ /* 0x000fe200078e00ff */
[----:B------:R-:W-:Y:S01]  /*5d20*/  SHF.L.U32 R51, R52, 0x8, RZ ;  /* 0x0000000834337819 */ /* 0x000fe200000006ff */
[----:B------:R-:W-:Y:S01]  /*5d30*/  BSSY.RECONVERGENT B0, `(.L_x_102) ;  /* 0x00000a0000007945 */ /* 0x000fe20003800200 */
[----:B------:R-:W-:Y:S02]  /*5d40*/  SHF.R.S32.HI R50, RZ, 0x18, R50 ;  /* 0x00000018ff327819 */ /* 0x000fe40000011432 */
[C---:B------:R-:W-:Y:S02]  /*5d50*/  PRMT R80, R53.reuse, 0x8880, RZ ;  /* 0x0000888035507816 */ /* 0x040fe400000000ff */
[----:B------:R-:W-:Y:S01]  /*5d60*/  SHF.R.S32.HI R51, RZ, 0x18, R51 ;  /* 0x00000018ff337819 */ /* 0x000fe20000011433 */
[----:B-1----:R-:W-:Y:S01]  /*5d70*/  LDTM.16dp32bit_t0_t15.x32 R4, tmem[UR4] ;  /* 0x00000004000479ee */ /* 0x002fe20008a80000 */
[----:B------:R-:W3:Y:S01]  /*5d80*/  LDTM.16dp32bit_t16_t31.x32 R4, tmem[UR4+0x20] ;  /* 0x00002004000479ee */ /* 0x000ee20008aa0000 */
[----:B------:R-:W-:Y:S01]  /*5d90*/  NOP ;  /* 0x0000000000007918 */ /* 0x000fe20000000000 */
[----:B------:R-:W-:Y:S02]  /*5da0*/  R2UR UR5, R92 ;  /* 0x000000005c0572ca */ /* 0x000fe400000e0000 */
[----:B------:R-:W-:Y:S02]  /*5db0*/  SHF.R.S32.HI R52, RZ, 0x18, R52 ;  /* 0x00000018ff347819 */ /* 0x000fe40000011434 */
[----:B------:R-:W-:Y:S02]  /*5dc0*/  SHF.L.U32 R79, R53, 0x10, RZ ;  /* 0x00000010354f7819 */ /* 0x000fe400000006ff */
[C---:B------:R-:W-:Y:S02]  /*5dd0*/  PRMT R77, R54.reuse, 0x8880, RZ ;  /* 0x00008880364d7816 */ /* 0x040fe400000000ff */
[----:B------:R-:W-:Y:S02]  /*5de0*/  SHF.R.S32.HI R53, RZ, 0x18, R53 ;  /* 0x00000018ff357819 */ /* 0x000fe40000011435 */
[----:B------:R-:W-:Y:S02]  /*5df0*/  SHF.L.U32 R76, R54, 0x10, RZ ;  /* 0x00000010364c7819 */ /* 0x000fe400000006ff */
[C---:B------:R-:W-:Y:S01]  /*5e00*/  PRMT R74, R55.reuse, 0x8880, RZ ;  /* 0x00008880374a7816 */ /* 0x040fe200000000ff */
[----:B------:R-:W-:Y:S01]  /*5e10*/  UIADD3 UR5, UPT, UPT, UR5, 0x130, URZ ;  /* 0x0000013005057890 */ /* 0x000fe2000fffe0ff */
[----:B------:R-:W-:Y:S02]  /*5e20*/  SHF.L.U32 R73, R55, 0x10, RZ ;  /* 0x0000001037497819 */ /* 0x000fe400000006ff */
[C---:B------:R-:W-:Y:S01]  /*5e30*/  PRMT R71, R56.reuse, 0x8880, RZ ;  /* 0x0000888038477816 */ /* 0x040fe200000000ff */
[----:B------:R-:W-:Y:S01]  /*5e40*/  UPRMT UR5, UR37, 0x654, UR5 ;  /* 0x0000065425057896 */ /* 0x000fe20008000005 */
[----:B------:R-:W-:Y:S02]  /*5e50*/  SHF.R.S32.HI R55, RZ, 0x18, R55 ;  /* 0x00000018ff377819 */ /* 0x000fe40000011437 */
[----:B------:R-:W-:Y:S01]  /*5e60*/  SHF.L.U32 R70, R56, 0x10, RZ ;  /* 0x0000001038467819 */ /* 0x000fe200000006ff */
[----:B---3--:R-:W-:Y:S01]  /*5e70*/  IMAD R4, R47, R4, RZ ;  /* 0x000000042f047224 */ /* 0x008fe200078e02ff */
[----:B------:R-:W-:Y:S01]  /*5e80*/  PRMT R68, R57, 0x8880, RZ ;  /* 0x0000888039447816 */ /* 0x000fe200000000ff */
[----:B------:R-:W-:Y:S01]  /*5e90*/  IMAD R5, R47, R5, RZ ;  /* 0x000000052f057224 */ /* 0x000fe200078e02ff */
[----:B------:R-:W-:Y:S01]  /*5ea0*/  SHF.L.U32 R67, R57, 0x10, RZ ;  /* 0x0000001039437819 */ /* 0x000fe200000006ff */
[----:B------:R-:W-:Y:S01]  /*5eb0*/  IMAD R6, R47, R6, RZ ;  /* 0x000000062f067224 */ /* 0x000fe200078e02ff */
[----:B------:R-:W-:Y:S01]  /*5ec0*/  SYNCS.ARRIVE.TRANS64.RED.A1T0 RZ, [UR5], RZ ;  /* 0x000000ffffff79a7 */ /* 0x000fe20008100405 */
[----:B------:R-:W-:Y:S01]  /*5ed0*/  IMAD R4, R49, R48, R4 ;  /* 0x0000003031047224 */ /* 0x000fe200078e0204 */
[----:B------:R-:W-:Y:S01]  /*5ee0*/  MOV R49, R80 ;  /* 0x0000005000317202 */ /* 0x000fe20000000f00 */
[----:B------:R-:W-:Y:S01]  /*5ef0*/  IMAD R7, R47, R7, RZ ;  /* 0x000000072f077224 */ /* 0x000fe200078e02ff */
[----:B------:R-:W-:Y:S01]  /*5f00*/  PRMT R65, R58, 0x8880, RZ ;  /* 0x000088803a417816 */ /* 0x000fe200000000ff */
[-C--:B------:R-:W-:Y:S01]  /*5f10*/  IMAD R5, R50, R48.reuse, R5 ;  /* 0x0000003032057224 */ /* 0x080fe200078e0205 */
[----:B------:R-:W-:Y:S01]  /*5f20*/  SHF.R.S32.HI R50, RZ, 0x18, R79 ;  /* 0x00000018ff327819 */ /* 0x000fe2000001144f */
[----:B------:R-:W-:Y:S01]  /*5f30*/  IMAD R6, R51, R48, R6 ;  /* 0x0000003033067224 */ /* 0x000fe200078e0206 */
[----:B------:R-:W-:Y:S01]  /*5f40*/  SHF.R.S32.HI R51, RZ, 0x18, R78 ;  /* 0x00000018ff337819 */ /* 0x000fe2000001144e */
[C---:B------:R-:W-:Y:S01]  /*5f50*/  IMAD R8, R47.reuse, R8, RZ ;  /* 0x000000082f087224 */ /* 0x040fe200078e02ff */
[----:B------:R-:W-:Y:S01]  /*5f60*/  SHF.R.S32.HI R57, RZ, 0x18, R57 ;  /* 0x00000018ff397819 */ /* 0x000fe20000011439 */
[----:B------:R-:W-:Y:S01]  /*5f70*/  IMAD R7, R52, R48, R7 ;  /* 0x0000003034077224 */ /* 0x000fe200078e0207 */
[----:B------:R-:W-:Y:S01]  /*5f80*/  SHF.L.U32 R64, R58, 0x10, RZ ;  /* 0x000000103a407819 */ /* 0x000fe200000006ff */
[----:B------:R-:W-:Y:S01]  /*5f90*/  IMAD R9, R47, R9, RZ ;  /* 0x000000092f097224 */ /* 0x000fe200078e02ff */
[----:B------:R-:W-:Y:S01]  /*5fa0*/  PRMT R62, R59, 0x8880, RZ ;  /* 0x000088803b3e7816 */ /* 0x000fe200000000ff */
[----:B------:R-:W-:Y:S01]  /*5fb0*/  IMAD R10, R47, R10, RZ ;  /* 0x0000000a2f0a7224 */ /* 0x000fe200078e02ff */
[----:B------:R-:W-:Y:S01]  /*5fc0*/  I2IP.S8.S32.SAT R92, R7, R6, RZ ;  /* 0x00000006075c7239 */ /* 0x000fe200000014ff */
[----:B------:R-:W-:Y:S01]  /*5fd0*/  IMAD R8, R49, R48, R8 ;  /* 0x0000003031087224 */ /* 0x000fe200078e0208 */
[----:B------:R-:W-:Y:S01]  /*5fe0*/  MOV R49, R77 ;  /* 0x0000004d00317202 */ /* 0x000fe20000000f00 */
[----:B------:R-:W-:Y:S01]  /*5ff0*/  IMAD R11, R47, R11, RZ ;  /* 0x0000000b2f0b7224 */ /* 0x000fe200078e02ff */
[----:B------:R-:W-:Y:S01]  /*6000*/  I2IP.S8.S32.SAT R92, R5, R4, R92 ;  /* 0x00000004055c7239 */ /* 0x000fe2000000145c */
[-C--:B------:R-:W-:Y:S01]  /*6010*/  IMAD R9, R50, R48.reuse, R9 ;  /* 0x0000003032097224 */ /* 0x080fe200078e0209 */
[----:B------:R-:W-:Y:S01]  /*6020*/  SHF.R.S32.HI R50, RZ, 0x18, R76 ;  /* 0x00000018ff327819 */ /* 0x000fe2000001144c */
[----:B------:R-:W-:Y:S01]  /*6030*/  IMAD R10, R51, R48, R10 ;  /* 0x00000030330a7224 */ /* 0x000fe200078e020a */
[----:B------:R-:W-:Y:S01]  /*6040*/  MOV R51, R74 ;  /* 0x0000004a00337202 */ /* 0x000fe20000000f00 */
[----:B------:R-:W-:Y:S01]  /*6050*/  IMAD R12, R47, R12, RZ ;  /* 0x0000000c2f0c7224 */ /* 0x000fe200078e02ff */
[----:B------:R-:W-:Y:S01]  /*6060*/  SHF.L.U32 R75, R54, 0x8, RZ ;  /* 0x00000008364b7819 */ /* 0x000fe200000006ff */
[-C--:B------:R-:W-:Y:S01]  /*6070*/  IMAD R11, R53, R48.reuse, R11 ;  /* 0x00000030350b7224 */ /* 0x080fe200078e020b */
[----:B------:R-:W-:Y:S01]  /*6080*/  SHF.R.S32.HI R54, RZ, 0x18, R54 ;  /* 0x00000018ff367819 */ /* 0x000fe20000011436 */
[----:B------:R-:W-:Y:S01]  /*6090*/  IMAD R13, R47, R13, RZ ;  /* 0x0000000d2f0d7224 */ /* 0x000fe200078e02ff */
[----:B------:R-:W-:Y:S01]  /*60a0*/  SHF.R.S32.HI R53, RZ, 0x18, R72 ;  /* 0x00000018ff357819 */ /* 0x000fe20000011448 */
[----:B------:R-:W-:Y:S01]  /*60b0*/  IMAD R12, R49, R48, R12 ;  /* 0x00000030310c7224 */ /* 0x000fe200078e020c */
[----:B------:R-:W-:Y:S01]  /*60c0*/  SHF.R.S32.HI R49, RZ, 0x18, R75 ;  /* 0x00000018ff317819 */ /* 0x000fe2000001144b */
[----:B------:R-:W-:Y:S01]  /*60d0*/  IMAD R14, R47, R14, RZ ;  /* 0x0000000e2f0e7224 */ /* 0x000fe200078e02ff */
[----:B------:R-:W-:Y:S01]  /*60e0*/  I2IP.S8.S32.SAT R93, R11, R10, RZ ;  /* 0x0000000a0b5d7239 */ /* 0x000fe200000014ff */
[----:B------:R-:W-:Y:S01]  /*60f0*/  IMAD R15, R47, R15, RZ ;  /* 0x0000000f2f0f7224 */ /* 0x000fe200078e02ff */
[----:B------:R-:W-:Y:S01]  /*6100*/  SHF.L.U32 R61, R59, 0x10, RZ ;  /* 0x000000103b3d7819 */ /* 0x000fe200000006ff */
[----:B------:R-:W-:Y:S01]  /*6110*/  IMAD R13, R50, R48, R13 ;  /* 0x00000030320d7224 */ /* 0x000fe200078e020d */
[----:B------:R-:W-:Y:S01]  /*6120*/  I2IP.S8.S32.SAT R93, R9, R8, R93 ;  /* 0x00000008095d7239 */ /* 0x000fe2000000145d */
[----:B------:R-:W-:Y:S01]  /*6130*/  IMAD R16, R47, R16, RZ ;  /* 0x000000102f107224 */ /* 0x000fe200078e02ff */
[----:B------:R-:W-:Y:S01]  /*6140*/  SHF.R.S32.HI R50, RZ, 0x18, R73 ;  /* 0x00000018ff327819 */ /* 0x000fe20000011449 */
[-C--:B------:R-:W-:Y:S01]  /*6150*/  IMAD R14, R49, R48.reuse, R14 ;  /* 0x00000030310e7224 */ /* 0x080fe200078e020e */
[----:B------:R-:W-:Y:S01]  /*6160*/  SHF.R.S32.HI R59, RZ, 0x18, R59 ;  /* 0x00000018ff3b7819 */ /* 0x000fe2000001143b */
[C---:B------:R-:W-:Y:S01]  /*6170*/  IMAD R17, R47.reuse, R17, RZ ;  /* 0x000000112f117224 */ /* 0x040fe200078e02ff */
[----:B------:R-:W-:Y:S01]  /*6180*/  SHF.L.U32 R69, R56, 0x8, RZ ;  /* 0x0000000838457819 */ /* 0x000fe200000006ff */
[----:B------:R-:W-:Y:S01]  /*6190*/  IMAD R15, R54, R48, R15 ;  /* 0x00000030360f7224 */ /* 0x000fe200078e020f */
[----:B------:R-:W-:Y:S01]  /*61a0*/  SHF.R.S32.HI R56, RZ, 0x18, R56 ;  /* 0x00000018ff387819 */ /* 0x000fe20000011438 */
[----:B------:R-:W-:Y:S01]  /*61b0*/  IMAD R18, R47, R18, RZ ;  /* 0x000000122f127224 */ /* 0x000fe200078e02ff */
[----:B------:R-:W-:Y:S01]  /*61c0*/  SHF.L.U32 R63, R58, 0x8, RZ ;  /* 0x000000083a3f7819 */ /* 0x000fe200000006ff */
[----:B------:R-:W-:Y:S01]  /*61d0*/  IMAD R16, R51, R48, R16 ;  /* 0x0000003033107224 */ /* 0x000fe200078e0210 */
[----:B------:R-:W-:Y:S01]  /*61e0*/  I2IP.S8.S32.SAT R94, R15, R14, RZ ;  /* 0x0000000e0f5e7239 */ /* 0x000fe200000014ff */
[----:B------:R-:W-:Y:S01]  /*61f0*/  IMAD R19, R47, R19, RZ ;  /* 0x000000132f137224 */ /* 0x000fe200078e02ff */
[----:B------:R-:W-:Y:S01]  /*6200*/  SHF.R.S32.HI R51, RZ, 0x18, R70 ;  /* 0x00000018ff337819 */ /* 0x000fe20000011446 */
[----:B------:R-:W-:Y:S01]  /*6210*/  IMAD R17, R50, R48, R17 ;  /* 0x0000003032117224 */ /* 0x000fe200078e0211 */
[----:B------:R-:W-:Y:S01]  /*6220*/  I2IP.S8.S32.SAT R94, R13, R12, R94 ;  /* 0x0000000c0d5e7239 */ /* 0x000fe2000000145e */
[----:B------:R-:W-:Y:S01]  /*6230*/  IMAD R0, R47, R20, RZ ;  /* 0x000000142f007224 */ /* 0x000fe200078e02ff */
[----:B------:R-:W-:Y:S01]  /*6240*/  SHF.R.S32.HI R50, RZ, 0x18, R69 ;  /* 0x00000018ff327819 */ /* 0x000fe20000011445 */
[-C--:B------:R-:W-:Y:S01]  /*6250*/  IMAD R18, R53, R48.reuse, R18 ;  /* 0x0000003035127224 */ /* 0x080fe200078e0212 */
[----:B------:R-:W-:Y:S01]  /*6260*/  SHF.R.S32.HI R58, RZ, 0x18, R58 ;  /* 0x00000018ff3a7819 */ /* 0x000fe2000001143a */
[----:B------:R-:W-:Y:S01]  /*6270*/  IMAD.MOV.U32 R49, RZ, RZ, R71 ;  /* 0x000000ffff317224 */ /* 0x000fe200078e0047 */
[----:B------:R-:W-:Y:S01]  /*6280*/  SHF.R.S32.HI R53, RZ, 0x18, R60 ;  /* 0x00000018ff357819 */ /* 0x000fe2000001143c */
[----:B------:R-:W-:Y:S02]  /*6290*/  IMAD R2, R47, R21, RZ ;  /* 0x000000152f027224 */ /* 0x000fe400078e02ff */
[----:B------:R-:W-:Y:S02]  /*62a0*/  IMAD R19, R55, R48, R19 ;  /* 0x0000003037137224 */ /* 0x000fe400078e0213 */
[----:B------:R-:W-:Y:S02]  /*62b0*/  IMAD R3, R47, R22, RZ ;  /* 0x000000162f037224 */ /* 0x000fe400078e02ff */
[----:B------:R-:W-:Y:S01]  /*62c0*/  IMAD R0, R49, R48, R0 ;  /* 0x0000003031007224 */ /* 0x000fe200078e0200 */
[----:B------:R-:W-:Y:S01]  /*62d0*/  I2IP.S8.S32.SAT R95, R19, R18, RZ ;  /* 0x00000012135f7239 */ /* 0x000fe200000014ff */
[----:B------:R-:W-:Y:S01]  /*62e0*/  IMAD R23, R47, R23, RZ ;  /* 0x000000172f177224 */ /* 0x000fe200078e02ff */
[----:B------:R-:W-:Y:S01]  /*62f0*/  MOV R49, R68 ;  /* 0x0000004400317202 */ /* 0x000fe20000000f00 */
[----:B------:R-:W-:Y:S01]  /*6300*/  IMAD R2, R51, R48, R2 ;  /* 0x0000003033027224 */ /* 0x000fe200078e0202 */
[----:B------:R-:W-:Y:S01]  /*6310*/  I2IP.S8.S32.SAT R95, R17, R16, R95 ;  /* 0x00000010115f7239 */ /* 0x000fe2000000145f */
[C---:B------:R-:W-:Y:S01]  /*6320*/  IMAD R20, R47.reuse, R24, RZ ;  /* 0x000000182f147224 */ /* 0x040fe200078e02ff */
[----:B------:R-:W-:Y:S01]  /*6330*/  SHF.R.S32.HI R51, RZ, 0x18, R66 ;  /* 0x00000018ff337819 */ /* 0x000fe20000011442 */
[-C--:B------:R-:W-:Y:S01]  /*6340*/  IMAD R3, R50, R48.reuse, R3 ;  /* 0x0000003032037224 */ /* 0x080fe200078e0203 */
[----:B------:R-:W-:Y:S01]  /*6350*/  SHF.R.S32.HI R50, RZ, 0x18, R67 ;  /* 0x00000018ff327819 */ /* 0x000fe20000011443 */
[C---:B------:R-:W-:Y:S01]  /*6360*/  IMAD R21, R47.reuse, R25, RZ ;  /* 0x000000192f157224 */ /* 0x040fe200078e02ff */
[----:B------:R1:W-:Y:S01]  /*6370*/  STS.128 [R105+UR43+0x1200], R92 ;  /* 0x0012005c69007988 */ /* 0x0003e20008000c2b */
[----:B------:R-:W-:Y:S02]  /*6380*/  IMAD R23, R56, R48, R23 ;  /* 0x0000003038177224 */ /* 0x000fe400078e0217 */
[----:B------:R-:W-:Y:S02]  /*6390*/  IMAD R22, R47, R26, RZ ;  /* 0x0000001a2f167224 */ /* 0x000fe400078e02ff */
[-C--:B------:R-:W-:Y:S01]  /*63a0*/  IMAD R20, R49, R48.reuse, R20 ;  /* 0x0000003031147224 */ /* 0x080fe200078e0214 */
[----:B------:R-:W-:Y:S01]  /*63b0*/  I2IP.S8.S32.SAT R115, R23, R3, RZ ;  /* 0x0000000317737239 */ /* 0x000fe200000014ff */
[C---:B------:R-:W-:Y:S01]  /*63c0*/  IMAD R27, R47.reuse, R27, RZ ;  /* 0x0000001b2f1b7224 */ /* 0x040fe200078e02ff */
[----:B------:R-:W-:Y:S01]  /*63d0*/  MOV R49, R65 ;  /* 0x0000004100317202 */ /* 0x000fe20000000f00 */
[----:B------:R-:W-:Y:S01]  /*63e0*/  IMAD R21, R50, R48, R21 ;  /* 0x0000003032157224 */ /* 0x000fe200078e0215 */
[----:B------:R-:W-:Y:S01]  /*63f0*/  I2IP.S8.S32.SAT R116, R2, R0, R115 ;  /* 0x0000000002747239 */ /* 0x000fe20000001473 */
[----:B------:R-:W-:Y:S01]  /*6400*/  IMAD R24, R47, R28, RZ ;  /* 0x0000001c2f187224 */ /* 0x000fe200078e02ff */
[----:B------:R-:W-:Y:S01]  /*6410*/  SHF.R.S32.HI R50, RZ, 0x18, R64 ;  /* 0x00000018ff327819 */ /* 0x000fe20000011440 */
[----:B------:R-:W-:Y:S01]  /*6420*/  IMAD R22, R51, R48, R22 ;  /* 0x0000003033167224 */ /* 0x000fe200078e0216 */
[----:B------:R-:W-:Y:S01]  /*6430*/  MOV R51, R62 ;  /* 0x0000003e00337202 */ /* 0x000fe20000000f00 */
[-C--:B------:R-:W-:Y:S02]  /*6440*/  IMAD R27, R57, R48.reuse, R27 ;  /* 0x00000030391b7224 */ /* 0x080fe400078e021b */
[----:B------:R-:W-:Y:S02]  /*6450*/  IMAD R25, R47, R29, RZ ;  /* 0x0000001d2f197224 */ /* 0x000fe400078e02ff */
[----:B------:R-:W-:Y:S01]  /*6460*/  IMAD R24, R49, R48, R24 ;  /* 0x0000003031187224 */ /* 0x000fe200078e0218 */
[----:B------:R-:W-:Y:S01]  /*6470*/  SHF.R.S32.HI R49, RZ, 0x18, R63 ;  /* 0x00000018ff317819 */ /* 0x000fe2000001143f */
[----:B------:R-:W-:Y:S01]  /*6480*/  IMAD R26, R47, R30, RZ ;  /* 0x0000001e2f1a7224 */ /* 0x000fe200078e02ff */
[----:B------:R-:W-:Y:S01]  /*6490*/  I2IP.S8.S32.SAT R117, R27, R22, RZ ;  /* 0x000000161b757239 */ /* 0x000fe200000014ff */
[C---:B------:R-:W-:Y:S02]  /*64a0*/  IMAD R31, R47.reuse, R31, RZ ;  /* 0x0000001f2f1f7224 */ /* 0x040fe400078e02ff */
[----:B------:R-:W-:Y:S01]  /*64b0*/  IMAD R25, R50, R48, R25 ;  /* 0x0000003032197224 */ /* 0x000fe200078e0219 */
[----:B------:R-:W-:Y:S01]  /*64c0*/  SHF.R.S32.HI R50, RZ, 0x18, R61 ;  /* 0x00000018ff327819 */ /* 0x000fe2000001143d */
[----:B------:R-:W-:Y:S01]  /*64d0*/  IMAD R28, R47, R32, RZ ;  /* 0x000000202f1c7224 */ /* 0x000fe200078e02ff */
[----:B------:R-:W-:Y:S01]  /*64e0*/  I2IP.S8.S32.SAT R117, R21, R20, R117 ;  /* 0x0000001415757239 */ /* 0x000fe20000001475 */
[-C--:B------:R-:W-:Y:S02]  /*64f0*/  IMAD R26, R49, R48.reuse, R26 ;  /* 0x00000030311a7224 */ /* 0x080fe400078e021a */
[----:B------:R-:W-:Y:S02]  /*6500*/  IMAD R29, R47, R33, RZ ;  /* 0x000000212f1d7224 */ /* 0x000fe400078e02ff */
[-C--:B------:R-:W-:Y:S02]  /*6510*/  IMAD R31, R58, R48.reuse, R31 ;  /* 0x000000303a1f7224 */ /* 0x080fe400078e021f */
[----:B------:R-:W-:Y:S02]  /*6520*/  IMAD R28, R51, R48, R28 ;  /* 0x00000030331c7224 */ /* 0x000fe400078e021c */
[----:B------:R-:W-:Y:S01]  /*6530*/  IMAD R30, R47, R34, RZ ;  /* 0x000000222f1e7224 */ /* 0x000fe200078e02ff */
[----:B------:R-:W-:Y:S01]  /*6540*/  I2IP.S8.S32.SAT R114, R31, R26, RZ ;  /* 0x0000001a1f727239 */ /* 0x000fe200000014ff */
[----:B------:R-:W-:Y:S02]  /*6550*/  IMAD R29, R50, R48, R29 ;  /* 0x00000030321d7224 */ /* 0x000fe400078e021d */
[----:B------:R-:W-:Y:S01]  /*6560*/  IMAD R35, R47, R35, RZ ;  /* 0x000000232f237224 */ /* 0x000fe200078e02ff */
[----:B------:R-:W-:Y:S01]  /*6570*/  I2IP.S8.S32.SAT R118, R25, R24, R114 ;  /* 0x0000001819767239 */ /* 0x000fe20000001472 */
[-C--:B------:R-:W-:Y:S01]  /*6580*/  IMAD R30, R53, R48.reuse, R30 ;  /* 0x00000030351e7224 */ /* 0x080fe200078e021e */
[----:B------:R-:W-:Y:S01]  /*6590*/  IADD3 R114, PT, PT, R44, 0x1, RZ ;  /* 0x000000012c727810 */ /* 0x000fe20007ffe0ff */
[----:B------:R-:W-:Y:S05]  /*65a0*/  IMAD R35, R59, R48, R35 ;  /* 0x000000303b237224 */ /* 0x000fea00078e0223 */
[----:B------:R-:W-:Y:S04]  /*65b0*/  I2IP.S8.S32.SAT R120, R35, R30, RZ ;  /* 0x0000001e23787239 */ /* 0x000fe800000014ff */
[----:B------:R-:W-:Y:S05]  /*65c0*/  I2IP.S8.S32.SAT R119, R29, R28, R120 ;  /* 0x0000001c1d777239 */ /* 0x000fea0000001478 */
[----:B------:R1:W-:Y:S01]  /*65d0*/  STS.128 [R104+0x1010], R116 ;  /* 0x0010107468007388 */ /* 0x0003e20000000c00 */
[----:B------:R-:W-:Y:S01]  /*65e0*/  @!PT LDS RZ, [RZ] ;  /* 0x00000000fffff984 */ /* 0x000fe20000000800 */
[----:B------:R-:W-:Y:S01]  /*65f0*/  @!PT LDS RZ, [RZ] ;  /* 0x00000000fffff984 */ /* 0x000fe20000000800 */
[----:B------:R-:W-:Y:S01]  /*6600*/  @!PT LDS RZ, [RZ] ;  /* 0x00000000fffff984 */ /* 0x000fe20000000800 */
[----:B------:R-:W-:Y:S01]  /*6610*/  @!PT LDS RZ, [RZ] ;  /* 0x00000000fffff984 */ /* 0x000fe20000000800 */
[----:B------:R3:W-:Y:S07]  /*6620*/  MEMBAR.ALL.CTA ;  /* 0x0000000000007992 */ /* 0x0007ee0000008000 */
[----:B---3--:R-:W3:Y:S02]  /*6630*/  FENCE.VIEW.ASYNC.S ;  /* 0x00000000000073c6 */ /* 0x008ee40000000000 */
[----:B---3--:R-:W-:Y:S06]  /*6640*/  BAR.SYNC.DEFER_BLOCKING 0x1, 0x80 ;  /* 0x0042000000007b1d */ /* 0x008fec0000010000 */
[----:B------:R-:W-:Y:S05]  /*6650*/  @P0 BRA `(.L_x_103) ;  /* 0x0000000000340947 */ /* 0x000fea0003800000 */
[----:B------:R-:W-:Y:S01]  /*6660*/  UIADD3 UR12, UPT, UPT, UR43, 0x1200, URZ ;  /* 0x000012002b0c7890 */ /* 0x000fe2000fffe0ff */
[----:B------:R-:W-:Y:S01]  /*6670*/  R2UR UR9, R97 ;  /* 0x00000000610972ca */ /* 0x000fe200000e0000 */
[----:B------:R-:W-:Y:S01]  /*6680*/  UIADD3 UR10, UP0, UPT, UR46, 0x680, URZ ;  /* 0x000006802e0a7890 */ /* 0x000fe2000ff1e0ff */
[----:B------:R-:W-:Y:S01]  /*6690*/  R2UR UR8, R99 ;  /* 0x00000000630872ca */ /* 0x000fe200000e0000 */
[----:B------:R-:W-:Y:S02]  /*66a0*/  UMOV UR7, UR36 ;  /* 0x0000002400077c82 */ /* 0x000fe40008000000 */
[----:B------:R-:W-:Y:S01]  /*66b0*/  IMAD.U32 R111, RZ, RZ, UR12 ;  /* 0x0000000cff6f7e24 */ /* 0x000fe2000f8e00ff */
[----:B------:R-:W-:Y:S04]  /*66c0*/  UIADD3.X UR11, UPT, UPT, URZ, UR47, URZ, UP0, !UPT ;  /* 0x0000002fff0b7290 */ /* 0x000fe800087fe4ff */
[----:B------:R-:W-:Y:S03]  /*66d0*/  R2UR UR4, R111 ;  /* 0x000000006f0472ca */ /* 0x000fe600000e0000 */
[----:B------:R-:W-:Y:S02]  /*66e0*/  USHF.L.U32 UR5, UR9, 0x6, URZ ;  /* 0x0000000609057899 */ /* 0x000fe400080006ff */
[----:B------:R-:W-:Y:S09]  /*66f0*/  USHF.L.U32 UR6, UR8, 0x6, URZ ;  /* 0x0000000608067899 */ /* 0x000ff200080006ff */
[----:B------:R3:W-:Y:S01]  /*6700*/  UTMASTG.3D [UR4], [UR10] ;  /* 0x000000040a0073b5 */ /* 0x0007e20008010000 */
[----:B------:R0:W-:Y:S01]  /*6710*/  UTMACMDFLUSH ;  /* 0x00000000000079b7 */ /* 0x0001e20000000000 */
[----:B---3--:R-:W-:Y:S04]  /*6720*/  DEPBAR.LE SB0, 0x0 ;  /* 0x000080000000791a */ /* 0x008fe80000000000 */
.L_x_103:
[----:B------:R-:W-:Y:S05]  /*6730*/  BSYNC.RECONVERGENT B0 ;  /* 0x0000000000007941 */ /* 0x000fea0003800200 */
.L_x_102:
[----:B------:R-:W-:Y:S01]  /*6740*/  BAR.SYNC.DEFER_BLOCKING 0x1, 0x80 ;  /* 0x0042000000007b1d */ /* 0x000fe20000010000 */
[----:B------:R-:W-:Y:S01]  /*6750*/  ISETP.NE.AND P2, PT, R112, RZ, PT ;  /* 0x000000ff7000720c */ /* 0x000fe20003f45270 */
[----:B------:R-:W-:Y:S01]  /*6760*/  IMAD.IADD R97, R43, 0x1, R81 ;  /* 0x000000012b617824 */ /* 0x000fe200078e0251 */
[----:B------:R-:W-:Y:S01]  /*6770*/  ISETP.NE.AND P0, PT, R113, 0x2, PT ;  /* 0x000000027100780c */ /* 0x000fe20003f05270 */
[----:B------:R-:W-:Y:S01]  /*6780*/  IMAD.IADD R99, R45, 0x1, R96 ;  /* 0x000000012d637824 */ /* 0x000fe200078e0260 */
[----:B------:R-:W-:Y:S02]  /*6790*/  ISETP.NE.AND P1, PT, R114, 0x4, PT ;  /* 0x000000047200780c */ /* 0x000fe40003f25270 */
[----:B------:R-:W-:Y:S02]  /*67a0*/  SEL R0, RZ, 0x1, P0 ;  /* 0x00000001ff007807 */ /* 0x000fe40000000000 */
[----:B------:R-:W-:Y:S02]  /*67b0*/  SEL R3, RZ, 0x1, P1 ;  /* 0x00000001ff037807 */ /* 0x000fe40000800000 */
[----:B------:R-:W-:Y:S02]  /*67c0*/  LOP3.LUT R109, R109, R0, RZ, 0x3c, !PT ;  /* 0x000000006d6d7212 */ /* 0x000fe400078e3cff */
[----:B------:R-:W-:Y:S02]  /*67d0*/  LOP3.LUT R110, R110, R3, RZ, 0x3c, !PT ;  /* 0x000000036e6e7212 */ /* 0x000fe400078e3cff */
[----:B------:R-:W-:Y:S02]  /*67e0*/  @P2 R2UR UR36, R107 ;  /* 0x000000006b2422ca */ /* 0x000fe400000e0000 */
[----:B------:R-:W-:Y:S02]  /*67f0*/  SEL R113, R113, RZ, P0 ;  /* 0x000000ff71717207 */ /* 0x000fe40000000000 */
[----:B------:R-:W-:Y:S01]  /*6800*/  SEL R44, R114, RZ, P1 ;  /* 0x000000ff722c7207 */ /* 0x000fe20000800000 */
[----:B------:R-:W-:Y:S10]  /*6810*/  @P2 BRA `(.L_x_104) ;  /* 0xffffffe400682947 */ /* 0x000ff4000383ffff */
[----:B------:R-:W-:Y:S05]  /*6820*/  EXIT ;  /* 0x000000000000794d */ /* 0x000fea0003800000 */
.L_x_20:
[----:B--2---:R2:W1:Y:S02]  /*6830*/  SYNCS.PHASECHK.TRANS64.TRYWAIT P0, [R3+URZ+0x160], R2 ;  /* 0x00016002030075a7 */ /* 0x00446400080011ff */
[----:B-1----:R-:W-:Y:S05]  /*6840*/  @!P0 NANOSLEEP.SYNCS 0x989680 ;  /* 0x009896800000895d */ /* 0x002fea0003900000 */
[----:B------:R-:W1:Y:S02]  /*6850*/  @!P0 SYNCS.PHASECHK.TRANS64 P0, [R3+URZ+0x160], R2 ;  /* 0x00016002030085a7 */ /* 0x000e6400080010ff */
[----:B-1----:R-:W-:Y:S05]  /*6860*/  @!P0 BRA `(.L_x_20) ;  /* 0xfffffffc00f08947 */ /* 0x002fea000383ffff */
[----:B------:R-:W-:Y:S05]  /*6870*/  BRA `(.L_x_105) ;  /* 0xffffffac00947947 */ /* 0x000fea000383ffff */
.L_x_23:
[----:B-1----:R-:W-:-:S07]  /*6880*/  MOV R2, UR33 ;  /* 0x0000002100027c02 */ /* 0x002fce0008000f00 */
.L_x_106:
[----:B-1----:R1:W2:Y:S02]  /*6890*/  SYNCS.PHASECHK.TRANS64.TRYWAIT P0, [R2+URZ+0x68], R5 ;  /* 0x00006805020075a7 */ /* 0x0022a400080011ff */
[----:B--2---:R-:W-:Y:S05]  /*68a0*/  @!P0 NANOSLEEP.SYNCS 0x989680 ;  /* 0x009896800000895d */ /* 0x004fea0003900000 */
[----:B------:R-:W2:Y:S02]  /*68b0*/  @!P0 SYNCS.PHASECHK.TRANS64 P0, [R2+URZ+0x68], R5 ;  /* 0x00006805020085a7 */ /* 0x000ea400080010ff */
[----:B--2---:R-:W-:Y:S05]  /*68c0*/  @!P0 BRA `(.L_x_106) ;  /* 0xfffffffc00f08947 */ /* 0x004fea000383ffff */
[----:B------:R-:W-:Y:S05]  /*68d0*/  BRA `(.L_x_22) ;  /* 0xffffffac00e47947 */ /* 0x000fea000383ffff */
.L_x_29:
[----:B-1----:R-:W-:-:S07]  /*68e0*/  MOV R2, UR17 ;  /* 0x0000001100027c02 */ /* 0x002fce0008000f00 */
.L_x_107:
[----:B-1----:R1:W2:Y:S02]  /*68f0*/  SYNCS.PHASECHK.TRANS64.TRYWAIT P0, [R2+URZ+0x68], R5 ;  /* 0x00006805020075a7 */ /* 0x0022a400080011ff */
[----:B--2---:R-:W-:Y:S05]  /*6900*/  @!P0 NANOSLEEP.SYNCS 0x989680 ;  /* 0x009896800000895d */ /* 0x004fea0003900000 */
[----:B------:R-:W2:Y:S02]  /*6910*/  @!P0 SYNCS.PHASECHK.TRANS64 P0, [R2+URZ+0x68], R5 ;  /* 0x00006805020085a7 */ /* 0x000ea400080010ff */
[----:B--2---:R-:W-:Y:S05]  /*6920*/  @!P0 BRA `(.L_x_107) ;  /* 0xfffffffc00f08947 */ /* 0x004fea000383ffff */
[----:B------:R-:W-:Y:S05]  /*6930*/  BRA `(.L_x_28) ;  /* 0xffffffb000887947 */ /* 0x000fea000383ffff */
.L_x_33:
[----:B-1----:R1:W2:Y:S02]  /*6940*/  SYNCS.PHASECHK.TRANS64.TRYWAIT P0, [R2+URZ+0xf0], R3 ;  /* 0x0000f003020075a7 */ /* 0x0022a400080011ff */
[----:B--2---:R-:W-:Y:S05]  /*6950*/  @!P0 NANOSLEEP.SYNCS 0x989680 ;  /* 0x009896800000895d */ /* 0x004fea0003900000 */
[----:B------:R-:W2:Y:S02]  /*6960*/  @!P0 SYNCS.PHASECHK.TRANS64 P0, [R2+URZ+0xf0], R3 ;  /* 0x0000f003020085a7 */ /* 0x000ea400080010ff */
[----:B--2---:R-:W-:Y:S05]  /*6970*/  @!P0 BRA `(.L_x_33) ;  /* 0xfffffffc00f08947 */ /* 0x004fea000383ffff */
[----:B------:R-:W-:Y:S05]  /*6980*/  BRA `(.L_x_108) ;  /* 0xffffffb400147947 */ /* 0x000fea000383ffff */
.L_x_37:
[----:B----4-:R-:W-:-:S07]  /*6990*/  MOV R0, UR5 ;  /* 0x0000000500007c02 */ /* 0x010fce0008000f00 */
.L_x_109:
[----:B-1----:R1:W2:Y:S02]  /*69a0*/  SYNCS.PHASECHK.TRANS64.TRYWAIT P0, [R0+URZ], R3 ;  /* 0x00000003000075a7 */ /* 0x0022a400080011ff */
[----:B--2---:R-:W-:Y:S05]  /*69b0*/  @!P0 NANOSLEEP.SYNCS 0x989680 ;  /* 0x009896800000895d */ /* 0x004fea0003900000 */
[----:B------:R-:W2:Y:S02]  /*69c0*/  @!P0 SYNCS.PHASECHK.TRANS64 P0, [R0+URZ], R3 ;  /* 0x00000003000085a7 */ /* 0x000ea400080010ff */
[----:B--2---:R-:W-:Y:S05]  /*69d0*/  @!P0 BRA `(.L_x_109) ;  /* 0xfffffffc00f08947 */ /* 0x004fea000383ffff */
[----:B------:R-:W-:Y:S05]  /*69e0*/  BRA `(.L_x_110) ;  /* 0xffffffb800847947 */ /* 0x000fea000383ffff */
.L_x_38:
[----:B----4-:R-:W-:-:S07]  /*69f0*/  MOV R0, UR5 ;  /* 0x0000000500007c02 */ /* 0x010fce0008000f00 */
.L_x_111:
[----:B-1----:R1:W2:Y:S02]  /*6a00*/  SYNCS.PHASECHK.TRANS64.TRYWAIT P0, [R0+URZ], R3 ;  /* 0x00000003000075a7 */ /* 0x0022a400080011ff */
[----:B--2---:R-:W-:Y:S05]  /*6a10*/  @!P0 NANOSLEEP.SYNCS 0x989680 ;  /* 0x009896800000895d */ /* 0x004fea0003900000 */
[----:B------:R-:W2:Y:S02]  /*6a20*/  @!P0 SYNCS.PHASECHK.TRANS64 P0, [R0+URZ], R3 ;  /* 0x00000003000085a7 */ /* 0x000ea400080010ff */
[----:B--2---:R-:W-:Y:S05]  /*6a30*/  @!P0 BRA `(.L_x_111) ;  /* 0xfffffffc00f08947 */ /* 0x004fea000383ffff */
[----:B------:R-:W-:Y:S05]  /*6a40*/  BRA `(.L_x_112) ;  /* 0xffffffb800907947 */ /* 0x000fea000383ffff */
.L_x_39:
[----:B----4-:R-:W-:-:S07]  /*6a50*/  MOV R0, UR5 ;  /* 0x0000000500007c02 */ /* 0x010fce0008000f00 */
.L_x_113:
[----:B-1----:R1:W2:Y:S02]  /*6a60*/  SYNCS.PHASECHK.TRANS64.TRYWAIT P0, [R0+URZ], R3 ;  /* 0x00000003000075a7 */ /* 0x0022a400080011ff */
[----:B--2---:R-:W-:Y:S05]  /*6a70*/  @!P0 NANOSLEEP.SYNCS 0x989680 ;  /* 0x009896800000895d */ /* 0x004fea0003900000 */
[----:B------:R-:W2:Y:S02]  /*6a80*/  @!P0 SYNCS.PHASECHK.TRANS64 P0, [R0+URZ], R3 ;  /* 0x00000003000085a7 */ /* 0x000ea400080010ff */
[----:B--2---:R-:W-:Y:S05]  /*6a90*/  @!P0 BRA `(.L_x_113) ;  /* 0xfffffffc00f08947 */ /* 0x004fea000383ffff */
[----:B------:R-:W-:Y:S05]  /*6aa0*/  BRA `(.L_x_114) ;  /* 0xffffffb8009c7947 */ /* 0x000fea000383ffff */
.L_x_40:
[----:B----4-:R-:W-:-:S07]  /*6ab0*/  MOV R0, UR5 ;  /* 0x0000000500007c02 */ /* 0x010fce0008000f00 */
.L_x_115:
[----:B-1----:R1:W2:Y:S02]  /*6ac0*/  SYNCS.PHASECHK.TRANS64.TRYWAIT P0, [R0+URZ], R3 ;  /* 0x00000003000075a7 */ /* 0x0022a400080011ff */
[----:B--2---:R-:W-:Y:S05]  /*6ad0*/  @!P0 NANOSLEEP.SYNCS 0x989680 ;  /* 0x009896800000895d */ /* 0x004fea0003900000 */
[----:B------:R-:W2:Y:S02]  /*6ae0*/  @!P0 SYNCS.PHASECHK.TRANS64 P0, [R0+URZ], R3 ;  /* 0x00000003000085a7 */ /* 0x000ea400080010ff */
[----:B--2---:R-:W-:Y:S05]  /*6af0*/  @!P0 BRA `(.L_x_115) ;  /* 0xfffffffc00f08947 */ /* 0x004fea000383ffff */
[----:B------:R-:W-:Y:S05]  /*6b00*/  BRA `(.L_x_116) ;  /* 0xffffffb800a87947 */ /* 0x000fea000383ffff */
.L_x_41:
[----:B----4-:R-:W-:-:S07]  /*6b10*/  MOV R0, UR5 ;  /* 0x0000000500007c02 */ /* 0x010fce0008000f00 */
.L_x_117:
[----:B-1----:R1:W2:Y:S02]  /*6b20*/  SYNCS.PHASECHK.TRANS64.TRYWAIT P0, [R0+URZ], R3 ;  /* 0x00000003000075a7 */ /* 0x0022a400080011ff */
[----:B--2---:R-:W-:Y:S05]  /*6b30*/  @!P0 NANOSLEEP.SYNCS 0x989680 ;  /* 0x009896800000895d */ /* 0x004fea0003900000 */
[----:B------:R-:W2:Y:S02]  /*6b40*/  @!P0 SYNCS.PHASECHK.TRANS64 P0, [R0+URZ], R3 ;  /* 0x00000003000085a7 */ /* 0x000ea400080010ff */
[----:B--2---:R-:W-:Y:S05]  /*6b50*/  @!P0 BRA `(.L_x_117) ;  /* 0xfffffffc00f08947 */ /* 0x004fea000383ffff */
[----:B------:R-:W-:Y:S05]  /*6b60*/  BRA `(.L_x_118) ;  /* 0xffffffb800b47947 */ /* 0x000fea000383ffff */
.L_x_42:
[----:B----4-:R-:W-:-:S07]  /*6b70*/  MOV R0, UR5 ;  /* 0x0000000500007c02 */ /* 0x010fce0008000f00 */
.L_x_119:
[----:B-1----:R1:W2:Y:S02]  /*6b80*/  SYNCS.PHASECHK.TRANS64.TRYWAIT P0, [R0+URZ], R3 ;  /* 0x00000003000075a7 */ /* 0x0022a400080011ff */
[----:B--2---:R-:W-:Y:S05]  /*6b90*/  @!P0 NANOSLEEP.SYNCS 0x989680 ;  /* 0x009896800000895d */ /* 0x004fea0003900000 */
[----:B------:R-:W2:Y:S02]  /*6ba0*/  @!P0 SYNCS.PHASECHK.TRANS64 P0, [R0+URZ], R3 ;  /* 0x00000003000085a7 */ /* 0x000ea400080010ff */
[----:B--2---:R-:W-:Y:S05]  /*6bb0*/  @!P0 BRA `(.L_x_119) ;  /* 0xfffffffc00f08947 */ /* 0x004fea000383ffff */
[----:B------:R-:W-:Y:S05]  /*6bc0*/  BRA `(.L_x_120) ;  /* 0xffffffb800c07947 */ /* 0x000fea000383ffff */
.L_x_43:
[----:B----4-:R-:W-:-:S07]  /*6bd0*/  MOV R0, UR5 ;  /* 0x0000000500007c02 */ /* 0x010fce0008000f00 */
.L_x_121:
[----:B-1----:R1:W2:Y:S02]  /*6be0*/  SYNCS.PHASECHK.TRANS64.TRYWAIT P0, [R0+URZ], R3 ;  /* 0x00000003000075a7 */ /* 0x0022a400080011ff */
[----:B--2---:R-:W-:Y:S05]  /*6bf0*/  @!P0 NANOSLEEP.SYNCS 0x989680 ;  /* 0x009896800000895d */ /* 0x004fea0003900000 */
[----:B------:R-:W2:Y:S02]  /*6c00*/  @!P0 SYNCS.PHASECHK.TRANS64 P0, [R0+URZ], R3 ;  /* 0x00000003000085a7 */ /* 0x000ea400080010ff */
[----:B--2---:R-:W-:Y:S05]  /*6c10*/  @!P0 BRA `(.L_x_121) ;  /* 0xfffffffc00f08947 */ /* 0x004fea000383ffff */
[----:B------:R-:W-:Y:S05]  /*6c20*/  BRA `(.L_x_122) ;  /* 0xffffffb800cc7947 */ /* 0x000fea000383ffff */
.L_x_44:
[----:B----4-:R-:W-:-:S07]  /*6c30*/  MOV R0, UR5 ;  /* 0x0000000500007c02 */ /* 0x010fce0008000f00 */
.L_x_123:
[----:B-1----:R1:W2:Y:S02]  /*6c40*/  SYNCS.PHASECHK.TRANS64.TRYWAIT P0, [R0+URZ], R3 ;  /* 0x00000003000075a7 */ /* 0x0022a400080011ff */
[----:B--2---:R-:W-:Y:S05]  /*6c50*/  @!P0 NANOSLEEP.SYNCS 0x989680 ;  /* 0x009896800000895d */ /* 0x004fea0003900000 */
[----:B------:R-:W2:Y:S02]  /*6c60*/  @!P0 SYNCS.PHASECHK.TRANS64 P0, [R0+URZ], R3 ;  /* 0x00000003000085a7 */ /* 0x000ea400080010ff */
[----:B--2---:R-:W-:Y:S05]  /*6c70*/  @!P0 BRA `(.L_x_123) ;  /* 0xfffffffc00f08947 */ /* 0x004fea000383ffff */
[----:B------:R-:W-:Y:S05]  /*6c80*/  BRA `(.L_x_124) ;  /* 0xffffffb800d87947 */ /* 0x000fea000383ffff */
.L_x_45:
[----:B----4-:R-:W-:-:S07]  /*6c90*/  MOV R0, UR5 ;  /* 0x0000000500007c02 */ /* 0x010fce0008000f00 */
.L_x_125:
[----:B-1----:R1:W2:Y:S02]  /*6ca0*/  SYNCS.PHASECHK.TRANS64.TRYWAIT P0, [R0+URZ], R3 ;  /* 0x00000003000075a7 */ /* 0x0022a400080011ff */
[----:B--2---:R-:W-:Y:S05]  /*6cb0*/  @!P0 NANOSLEEP.SYNCS 0x989680 ;  /* 0x009896800000895d */ /* 0x004fea0003900000 */
[----:B------:R-:W2:Y:S02]  /*6cc0*/  @!P0 SYNCS.PHASECHK.TRANS64 P0, [R0+URZ], R3 ;  /* 0x00000003000085a7 */ /* 0x000ea400080010ff */
[----:B--2---:R-:W-:Y:S05]  /*6cd0*/  @!P0 BRA `(.L_x_125) ;  /* 0xfffffffc00f08947 */ /* 0x004fea000383ffff */
[----:B------:R-:W-:Y:S05]  /*6ce0*/  BRA `(.L_x_126) ;  /* 0xffffffb800e47947 */ /* 0x000fea000383ffff */
.L_x_46:
[----:B----4-:R-:W-:-:S07]  /*6cf0*/  MOV R0, UR5 ;  /* 0x0000000500007c02 */ /* 0x010fce0008000f00 */
.L_x_127:
[----:B-1----:R1:W2:Y:S02]  /*6d00*/  SYNCS.PHASECHK.TRANS64.TRYWAIT P0, [R0+URZ], R3 ;  /* 0x00000003000075a7 */ /* 0x0022a400080011ff */
[----:B--2---:R-:W-:Y:S05]  /*6d10*/  @!P0 NANOSLEEP.SYNCS 0x989680 ;  /* 0x009896800000895d */ /* 0x004fea0003900000 */
[----:B------:R-:W2:Y:S02]  /*6d20*/  @!P0 SYNCS.PHASECHK.TRANS64 P0, [R0+URZ], R3 ;  /* 0x00000003000085a7 */ /* 0x000ea400080010ff */
[----:B--2---:R-:W-:Y:S05]  /*6d30*/  @!P0 BRA `(.L_x_127) ;  /* 0xfffffffc00f08947 */ /* 0x004fea000383ffff */
[----:B------:R-:W-:Y:S05]  /*6d40*/  BRA `(.L_x_128) ;  /* 0xffffffb800f07947 */ /* 0x000fea000383ffff */
.L_x_47:
[----:B----4-:R-:W-:-:S07]  /*6d50*/  MOV R0, UR5 ;  /* 0x0000000500007c02 */ /* 0x010fce0008000f00 */
.L_x_129:
[----:B-1----:R1:W2:Y:S02]  /*6d60*/  SYNCS.PHASECHK.TRANS64.TRYWAIT P0, [R0+URZ], R3 ;  /* 0x00000003000075a7 */ /* 0x0022a400080011ff */
[----:B--2---:R-:W-:Y:S05]  /*6d70*/  @!P0 NANOSLEEP.SYNCS 0x989680 ;  /* 0x009896800000895d */ /* 0x004fea0003900000 */
[----:B------:R-:W2:Y:S02]  /*6d80*/  @!P0 SYNCS.PHASECHK.TRANS64 P0, [R0+URZ], R3 ;  /* 0x00000003000085a7 */ /* 0x000ea400080010ff */
[----:B--2---:R-:W-:Y:S05]  /*6d90*/  @!P0 BRA `(.L_x_129) ;  /* 0xfffffffc00f08947 */ /* 0x004fea000383ffff */
[----:B------:R-:W-:Y:S05]  /*6da0*/  BRA `(.L_x_130) ;  /* 0xffffffb800fc7947 */ /* 0x000fea000383ffff */
.L_x_48:
[----:B----4-:R-:W-:-:S07]  /*6db0*/  MOV R0, UR5 ;  /* 0x0000000500007c02 */ /* 0x010fce0008000f00 */
.L_x_131:
[----:B-1----:R1:W2:Y:S02]  /*6dc0*/  SYNCS.PHASECHK.TRANS64.TRYWAIT P0, [R0+URZ], R3 ;  /* 0x00000003000075a7 */ /* 0x0022a400080011ff */
[----:B--2---:R-:W-:Y:S05]  /*6dd0*/  @!P0 NANOSLEEP.SYNCS 0x989680 ;  /* 0x009896800000895d */ /* 0x004fea0003900000 */
[----:B------:R-:W2:Y:S02]  /*6de0*/  @!P0 SYNCS.PHASECHK.TRANS64 P0, [R0+URZ], R3 ;  /* 0x00000003000085a7 */ /* 0x000ea400080010ff */
[----:B--2---:R-:W-:Y:S05]  /*6df0*/  @!P0 BRA `(.L_x_131) ;  /* 0xfffffffc00f08947 */ /* 0x004fea000383ffff */
[----:B------:R-:W-:Y:S05]  /*6e00*/  BRA `(.L_x_132) ;  /* 0xffffffbc00087947 */ /* 0x000fea000383ffff */
.L_x_51:
[----:B-1----:R1:W2:Y:S02]  /*6e10*/  SYNCS.PHASECHK.TRANS64.TRYWAIT P0, [R0+URZ+0x150], R5 ;  /* 0x00015005000075a7 */ /* 0x0022a400080011ff */
[----:B--2---:R-:W-:Y:S05]  /*6e20*/  @!P0 NANOSLEEP.SYNCS 0x989680 ;  /* 0x009896800000895d */ /* 0x004fea0003900000 */
[----:B------:R-:W2:Y:S02]  /*6e30*/  @!P0 SYNCS.PHASECHK.TRANS64 P0, [R0+URZ+0x150], R5 ;  /* 0x00015005000085a7 */ /* 0x000ea400080010ff */
[----:B--2---:R-:W-:Y:S05]  /*6e40*/  @!P0 BRA `(.L_x_51) ;  /* 0xfffffffc00f08947 */ /* 0x004fea000383ffff */
[----:B------:R-:W-:Y:S05]  /*6e50*/  BRA `(.L_x_133) ;  /* 0xffffffbc00647947 */ /* 0x000fea000383ffff */
.L_x_52:
[----:B------:R-:W-:-:S07]  /*6e60*/  MOV R0, UR5 ;  /* 0x0000000500007c02 */ /* 0x000fce0008000f00 */
.L_x_134:
[----:B-1----:R1:W2:Y:S02]  /*6e70*/  SYNCS.PHASECHK.TRANS64.TRYWAIT P0, [R0+URZ+0x100], R5 ;  /* 0x00010005000075a7 */ /* 0x0022a400080011ff */
[----:B--2---:R-:W-:Y:S05]  /*6e80*/  @!P0 NANOSLEEP.SYNCS 0x989680 ;  /* 0x009896800000895d */ /* 0x004fea0003900000 */
[----:B------:R-:W2:Y:S02]  /*6e90*/  @!P0 SYNCS.PHASECHK.TRANS64 P0, [R0+URZ+0x100], R5 ;  /* 0x00010005000085a7 */ /* 0x000ea400080010ff */
[----:B--2---:R-:W-:Y:S05]  /*6ea0*/  @!P0 BRA `(.L_x_134) ;  /* 0xfffffffc00f08947 */ /* 0x004fea000383ffff */
[----:B------:R-:W-:Y:S05]  /*6eb0*/  BRA `(.L_x_135) ;  /* 0xffffffbc00747947 */ /* 0x000fea000383ffff */
.L_x_53:
[----:B-1----:R1:W2:Y:S02]  /*6ec0*/  SYNCS.PHASECHK.TRANS64.TRYWAIT P1, [R0+URZ+0xf0], R5 ;  /* 0x0000f005000075a7 */ /* 0x0022a400080211ff */
[----:B--2---:R-:W-:Y:S05]  /*6ed0*/  @!P1 NANOSLEEP.SYNCS 0x989680 ;  /* 0x009896800000995d */ /* 0x004fea0003900000 */
[----:B------:R-:W2:Y:S02]  /*6ee0*/  @!P1 SYNCS.PHASECHK.TRANS64 P1, [R0+URZ+0xf0], R5 ;  /* 0x0000f005000095a7 */ /* 0x000ea400080210ff */
[----:B--2---:R-:W-:Y:S05]  /*6ef0*/  @!P1 BRA `(.L_x_53) ;  /* 0xfffffffc00f09947 */ /* 0x004fea000383ffff */
[----:B------:R-:W-:Y:S05]  /*6f00*/  BRA `(.L_x_136) ;  /* 0xffffffbc00a47947 */ /* 0x000fea000383ffff */
.L_x_56:
[----:B------:R-:W-:-:S07]  /*6f10*/  MOV R0, UR5 ;  /* 0x0000000500007c02 */ /* 0x000fce0008000f00 */
.L_x_137:
[----:B-1----:R1:W2:Y:S02]  /*6f20*/  SYNCS.PHASECHK.TRANS64.TRYWAIT P0, [R0+URZ+0x100], R3 ;  /* 0x00010003000075a7 */ /* 0x0022a400080011ff */
[----:B--2---:R-:W-:Y:S05]  /*6f30*/  @!P0 NANOSLEEP.SYNCS 0x989680 ;  /* 0x009896800000895d */ /* 0x004fea0003900000 */
[----:B------:R-:W2:Y:S02]  /*6f40*/  @!P0 SYNCS.PHASECHK.TRANS64 P0, [R0+URZ+0x100], R3 ;  /* 0x00010003000085a7 */ /* 0x000ea400080010ff */
[----:B--2---:R-:W-:Y:S05]  /*6f50*/  @!P0 BRA `(.L_x_137) ;  /* 0xfffffffc00f08947 */ /* 0x004fea000383ffff */
[----:B------:R-:W-:Y:S05]  /*6f60*/  BRA `(.L_x_55) ;  /* 0xffffffbc00f87947 */ /* 0x000fea000383ffff */
.L_x_63:
[----:B-1----:R1:W2:Y:S02]  /*6f70*/  SYNCS.PHASECHK.TRANS64.TRYWAIT P1, [R0+URZ+0xf0], R5 ;  /* 0x0000f005000075a7 */ /* 0x0022a400080211ff */
[----:B--2---:R-:W-:Y:S05]  /*6f80*/  @!P1 NANOSLEEP.SYNCS 0x989680 ;  /* 0x009896800000995d */ /* 0x004fea0003900000 */
[----:B------:R-:W2:Y:S02]  /*6f90*/  @!P1 SYNCS.PHASECHK.TRANS64 P1, [R0+URZ+0xf0], R5 ;  /* 0x0000f005000095a7 */ /* 0x000ea400080210ff */
[----:B--2---:R-:W-:Y:S05]  /*6fa0*/  @!P1 BRA `(.L_x_63) ;  /* 0xfffffffc00f09947 */ /* 0x004fea000383ffff */
[----:B------:R-:W-:Y:S05]  /*6fb0*/  BRA `(.L_x_138) ;  /* 0xffffffc400687947 */ /* 0x000fea000383ffff */
.L_x_64:
[----:B------:R-:W-:-:S07]  /*6fc0*/  MOV R3, UR7 ;  /* 0x0000000700037c02 */ /* 0x000fce0008000f00 */
.L_x_139:
[----:B-1----:R1:W2:Y:S02]  /*6fd0*/  SYNCS.PHASECHK.TRANS64.TRYWAIT P0, [R3+URZ+0x130], R0 ;  /* 0x00013000030075a7 */ /* 0x0022a400080011ff */
[----:B--2---:R-:W-:Y:S05]  /*6fe0*/  @!P0 NANOSLEEP.SYNCS 0x989680 ;  /* 0x009896800000895d */ /* 0x004fea0003900000 */
[----:B------:R-:W2:Y:S02]  /*6ff0*/  @!P0 SYNCS.PHASECHK.TRANS64 P0, [R3+URZ+0x130], R0 ;  /* 0x00013000030085a7 */ /* 0x000ea400080010ff */
[----:B--2---:R-:W-:Y:S05]  /*7000*/  @!P0 BRA `(.L_x_139) ;  /* 0xfffffffc00f08947 */ /* 0x004fea000383ffff */
[----:B------:R-:W-:Y:S05]  /*7010*/  BRA `(.L_x_140) ;  /* 0xffffffc400b87947 */ /* 0x000fea000383ffff */
.L_x_67:
[----:B------:R-:W-:Y:S07]  /*7020*/  MOV R0, UR6 ;  /* 0x0000000600007c02 */ /* 0x000fee0008000f00 */
.L_x_141:
[----:B-1----:R1:W2:Y:S02]  /*7030*/  SYNCS.PHASECHK.TRANS64.TRYWAIT P0, [R0+URZ], R3 ;  /* 0x00000003000075a7 */ /* 0x0022a400080011ff */
[----:B--2---:R-:W-:Y:S05]  /*7040*/  @!P0 NANOSLEEP.SYNCS 0x989680 ;  /* 0x009896800000895d */ /* 0x004fea0003900000 */
[----:B------:R-:W2:Y:S02]  /*7050*/  @!P0 SYNCS.PHASECHK.TRANS64 P0, [R0+URZ], R3 ;  /* 0x00000003000085a7 */ /* 0x000ea400080010ff */
[----:B--2---:R-:W-:Y:S05]  /*7060*/  @!P0 BRA `(.L_x_141) ;  /* 0xfffffffc00f08947 */ /* 0x004fea000383ffff */
[----:B------:R-:W-:Y:S05]  /*7070*/  BRA `(.L_x_66) ;  /* 0xffffffc400d47947 */ /* 0x000fea000383ffff */
.L_x_70:
[----:B------:R-:W-:-:S07]  /*7080*/  MOV R0, UR6 ;  /* 0x0000000600007c02 */ /* 0x000fce0008000f00 */
.L_x_142:
[----:B--2---:R2:W4:Y:S02]  /*7090*/  SYNCS.PHASECHK.TRANS64.TRYWAIT P0, [R0+URZ], R3 ;  /* 0x00000003000075a7 */ /* 0x00452400080011ff */
[----:B----4-:R-:W-:Y:S05]  /*70a0*/  @!P0 NANOSLEEP.SYNCS 0x989680 ;  /* 0x009896800000895d */ /* 0x010fea0003900000 */
[----:B------:R-:W4:Y:S02]  /*70b0*/  @!P0 SYNCS.PHASECHK.TRANS64 P0, [R0+URZ], R3 ;  /* 0x00000003000085a7 */ /* 0x000f2400080010ff */
[----:B----4-:R-:W-:Y:S05]  /*70c0*/  @!P0 BRA `(.L_x_142) ;  /* 0xfffffffc00f08947 */ /* 0x010fea000383ffff */
[----:B------:R-:W-:Y:S05]  /*70d0*/  BRA `(.L_x_143) ;  /* 0xffffffc800b07947 */ /* 0x000fea000383ffff */
.L_x_71:
[----:B------:R-:W-:-:S07]  /*70e0*/  MOV R0, UR6 ;  /* 0x0000000600007c02 */ /* 0x000fce0008000f00 */
.L_x_144:
[----:B-1----:R1:W2:Y:S02]  /*70f0*/  SYNCS.PHASECHK.TRANS64.TRYWAIT P0, [R0+URZ], R3 ;  /* 0x00000003000075a7 */ /* 0x0022a400080011ff */
[----:B--2---:R-:W-:Y:S05]  /*7100*/  @!P0 NANOSLEEP.SYNCS 0x989680 ;  /* 0x009896800000895d */ /* 0x004fea0003900000 */
[----:B------:R-:W2:Y:S02]  /*7110*/  @!P0 SYNCS.PHASECHK.TRANS64 P0, [R0+URZ], R3 ;  /* 0x00000003000085a7 */ /* 0x000ea400080010ff */
[----:B--2---:R-:W-:Y:S05]  /*7120*/  @!P0 BRA `(.L_x_144) ;  /* 0xfffffffc00f08947 */ /* 0x004fea000383ffff */
[----:B------:R-:W-:Y:S05]  /*7130*/  BRA `(.L_x_145) ;  /* 0xffffffc800bc7947 */ /* 0x000fea000383ffff */
.L_x_72:
[----:B------:R-:W-:-:S07]  /*7140*/  MOV R0, UR6 ;  /* 0x0000000600007c02 */ /* 0x000fce0008000f00 */
.L_x_146:
[----:B-1----:R1:W2:Y:S02]  /*7150*/  SYNCS.PHASECHK.TRANS64.TRYWAIT P0, [R0+URZ], R3 ;  /* 0x00000003000075a7 */ /* 0x0022a400080011ff */
[----:B--2---:R-:W-:Y:S05]  /*7160*/  @!P0 NANOSLEEP.SYNCS 0x989680 ;  /* 0x009896800000895d */ /* 0x004fea0003900000 */
[----:B------:R-:W2:Y:S02]  /*7170*/  @!P0 SYNCS.PHASECHK.TRANS64 P0, [R0+URZ], R3 ;  /* 0x00000003000085a7 */ /* 0x000ea400080010ff */
[----:B--2---:R-:W-:Y:S05]  /*7180*/  @!P0 BRA `(.L_x_146) ;  /* 0xfffffffc00f08947 */ /* 0x004fea000383ffff */
[----:B------:R-:W-:Y:S05]  /*7190*/  BRA `(.L_x_147) ;  /* 0xffffffc800c87947 */ /* 0x000fea000383ffff */
.L_x_73:
[----:B------:R-:W-:-:S07]  /*71a0*/  MOV R0, UR7 ;  /* 0x0000000700007c02 */ /* 0x000fce0008000f00 */
.L_x_148:
[----:B-1----:R1:W2:Y:S02]  /*71b0*/  SYNCS.PHASECHK.TRANS64.TRYWAIT P0, [R0+URZ], R3 ;  /* 0x00000003000075a7 */ /* 0x0022a400080011ff */
[----:B--2---:R-:W-:Y:S05]  /*71c0*/  @!P0 NANOSLEEP.SYNCS 0x989680 ;  /* 0x009896800000895d */ /* 0x004fea0003900000 */
[----:B------:R-:W2:Y:S02]  /*71d0*/  @!P0 SYNCS.PHASECHK.TRANS64 P0, [R0+URZ], R3 ;  /* 0x00000003000085a7 */ /* 0x000ea400080010ff */
[----:B--2---:R-:W-:Y:S05]  /*71e0*/  @!P0 BRA `(.L_x_148) ;  /* 0xfffffffc00f08947 */ /* 0x004fea000383ffff */
[----:B------:R-:W-:Y:S05]  /*71f0*/  BRA `(.L_x_149) ;  /* 0xffffffc800d47947 */ /* 0x000fea000383ffff */
.L_x_78:
[----:B---3--:R3:W1:Y:S02]  /*7200*/  SYNCS.PHASECHK.TRANS64.TRYWAIT P0, [R0+URZ+0xf0], R3 ;  /* 0x0000f003000075a7 */ /* 0x00866400080011ff */
[----:B-1----:R-:W-:Y:S05]  /*7210*/  @!P0 NANOSLEEP.SYNCS 0x989680 ;  /* 0x009896800000895d */ /* 0x002fea0003900000 */
[----:B------:R-:W1:Y:S02]  /*7220*/  @!P0 SYNCS.PHASECHK.TRANS64 P0, [R0+URZ+0xf0], R3 ;  /* 0x0000f003000085a7 */ /* 0x000e6400080010ff */
[----:B-1----:R-:W-:Y:S05]  /*7230*/  @!P0 BRA `(.L_x_78) ;  /* 0xfffffffc00f08947 */ /* 0x002fea000383ffff */
[----:B------:R-:W-:Y:S05]  /*7240*/  BRA `(.L_x_150) ;  /* 0xffffffcc00d07947 */ /* 0x000fea000383ffff */
.L_x_81:
[----:B------:R-:W-:Y:S07]  /*7250*/  MOV R0, UR6 ;  /* 0x0000000600007c02 */ /* 0x000fee0008000f00 */
.L_x_151:
[----:B-1----:R1:W3:Y:S02]  /*7260*/  SYNCS.PHASECHK.TRANS64.TRYWAIT P0, [R0+URZ+0xe8], R3 ;  /* 0x0000e803000075a7 */ /* 0x0022e400080011ff */
[----:B---3--:R-:W-:Y:S05]  /*7270*/  @!P0 NANOSLEEP.SYNCS 0x989680 ;  /* 0x009896800000895d */ /* 0x008fea0003900000 */
[----:B------:R-:W3:Y:S02]  /*7280*/  @!P0 SYNCS.PHASECHK.TRANS64 P0, [R0+URZ+0xe8], R3 ;  /* 0x0000e803000085a7 */ /* 0x000ee400080010ff */
[----:B---3--:R-:W-:Y:S05]  /*7290*/  @!P0 BRA `(.L_x_151) ;  /* 0xfffffffc00f08947 */ /* 0x008fea000383ffff */
[----:B------:R-:W-:Y:S05]  /*72a0*/  BRA `(.L_x_80) ;  /* 0xffffffd000bc7947 */ /* 0x000fea000383ffff */
.L_x_84:
[----:B------:R-:W-:Y:S07]  /*72b0*/  MOV R3, UR6 ;  /* 0x0000000600037c02 */ /* 0x000fee0008000f00 */
.L_x_152:
[----:B-1----:R1:W2:Y:S02]  /*72c0*/  SYNCS.PHASECHK.TRANS64.TRYWAIT P2, [R3+URZ+0xd8], R26 ;  /* 0x0000d81a030075a7 */ /* 0x0022a400080411ff */
[----:B--2---:R-:W-:Y:S05]  /*72d0*/  @!P2 NANOSLEEP.SYNCS 0x989680 ;  /* 0x009896800000a95d */ /* 0x004fea0003900000 */
[----:B------:R-:W2:Y:S02]  /*72e0*/  @!P2 SYNCS.PHASECHK.TRANS64 P2, [R3+URZ+0xd8], R26 ;  /* 0x0000d81a0300a5a7 */ /* 0x000ea400080410ff */
[----:B--2---:R-:W-:Y:S05]  /*72f0*/  @!P2 BRA `(.L_x_152) ;  /* 0xfffffffc00f0a947 */ /* 0x004fea000383ffff */
[----:B------:R-:W-:Y:S05]  /*7300*/  BRA `(.L_x_153) ;  /* 0xffffffd400507947 */ /* 0x000fea000383ffff */
.L_x_87:
[----:B--2---:R2:W1:Y:S02]  /*7310*/  SYNCS.PHASECHK.TRANS64.TRYWAIT P0, [R0+URZ+0xf0], R3 ;  /* 0x0000f003000075a7 */ /* 0x00446400080011ff */
[----:B-1----:R-:W-:Y:S05]  /*7320*/  @!P0 NANOSLEEP.SYNCS 0x989680 ;  /* 0x009896800000895d */ /* 0x002fea0003900000 */
[----:B------:R-:W1:Y:S02]  /*7330*/  @!P0 SYNCS.PHASECHK.TRANS64 P0, [R0+URZ+0xf0], R3 ;  /* 0x0000f003000085a7 */ /* 0x000e6400080010ff */
[----:B-1----:R-:W-:Y:S05]  /*7340*/  @!P0 BRA `(.L_x_87) ;  /* 0xfffffffc00f08947 */ /* 0x002fea000383ffff */
[----:B------:R-:W-:Y:S05]  /*7350*/  BRA `(.L_x_154) ;  /* 0xffffffd800ac7947 */ /* 0x000fea000383ffff */
.L_x_98:
[----:B-1----:R-:W-:Y:S04]  /*7360*/  MOV R0, UR43 ;  /* 0x0000002b00007c02 */ /* 0x002fe80008000f00 */
[----:B------:R1:W2:Y:S03]  /*7370*/  SYNCS.PHASECHK.TRANS64.TRYWAIT P1, [R0+URZ+0xd0], R3 ;  /* 0x0000d003000075a7 */ /* 0x0002a600080211ff */
[----:B--2---:R-:W-:Y:S05]  /*7380*/  @!P1 NANOSLEEP.SYNCS 0x989680 ;  /* 0x009896800000995d */ /* 0x004fea0003900000 */
[----:B------:R-:W2:Y:S02]  /*7390*/  @!P1 SYNCS.PHASECHK.TRANS64 P1, [R0+URZ+0xd0], R3 ;  /* 0x0000d003000095a7 */ /* 0x000ea400080210ff */
[----:B--2---:R-:W-:Y:S05]  /*73a0*/  @!P1 BRA `(.L_x_98) ;  /* 0xfffffffc00ec9947 */ /* 0x004fea000383ffff */
[----:B------:R-:W-:Y:S05]  /*73b0*/  BRA `(.L_x_97) ;  /* 0xffffffe400a07947 */ /* 0x000fea000383ffff */
.L_x_100:
[----:B-1----:R1:W4:Y:S02]  /*73c0*/  SYNCS.PHASECHK.TRANS64.TRYWAIT P1, [R92+URZ+0x110], R7 ;  /* 0x000110075c0075a7 */ /* 0x00232400080211ff */
[----:B----4-:R-:W-:Y:S05]  /*73d0*/  @!P1 NANOSLEEP.SYNCS 0x989680 ;  /* 0x009896800000995d */ /* 0x010fea0003900000 */
[----:B------:R-:W4:Y:S02]  /*73e0*/  @!P1 SYNCS.PHASECHK.TRANS64 P1, [R92+URZ+0x110], R7 ;  /* 0x000110075c0095a7 */ /* 0x000f2400080210ff */
[----:B----4-:R-:W-:Y:S05]  /*73f0*/  @!P1 BRA `(.L_x_100) ;  /* 0xfffffffc00f09947 */ /* 0x010fea000383ffff */
[----:B------:R-:W-:Y:S05]  /*7400*/  BRA `(.L_x_99) ;  /* 0xffffffe400dc7947 */ /* 0x000fea000383ffff */
        .weak           $__internal_0_$__cuda_sm10x_tcgen05_guardrail_trap_col_being_dealloced_not_returned_by_alloc
        .type           $__internal_0_$__cuda_sm10x_tcgen05_guardrail_trap_col_being_dealloced_not_returned_by_alloc,@function
        .size           $__internal_0_$__cuda_sm10x_tcgen05_guardrail_trap_col_being_dealloced_not_returned_by_alloc,($__internal_1_$__cuda_sm10x_tcgen05_guardrail_trap_phase_invalid_during_alloc - $__internal_0_$__cuda_sm10x_tcgen05_guardrail_trap_col_being_dealloced_not_returned_by_alloc)
$__internal_0_$__cuda_sm10x_tcgen05_guardrail_trap_col_being_dealloced_not_returned_by_alloc:
[----:B------:R-:W-:Y:S05]  /*7410*/  BPT.TRAP 0x1 ;  /* 0x000000040000795c */ /* 0x000fea0000300000 */
[----:B------:R-:W-:-:S04]  /*7420*/  HFMA2 R3, -RZ, RZ, 0, 0 ;  /* 0x00000000ff037431 */ /* 0x000fc800000001ff */
[----:B------:R-:W-:Y:S05]  /*7430*/  RET.REL.NODEC R2 `(_ZN7cutlass13device_kernelINS_4gemm6kernel13GemmUniversalIN4cute5tupleIJiiiiEEENS1_10collective13CollectiveMmaINS1_35MainloopSm100TmaUmmaWarpSpecializedILi13ELi2ELi4ENS5_IJNS4_1CILi1EEESB_SB_EEEEENS5_IJNSA_ILi64EEESE_NSA_ILi128EEEEEEaNS5_IJlSB_lEEEaSH_NS4_8TiledMMAINS4_8MMA_AtomIJNS4_15SM100_MMA_S8_SSIaaiLi64ELi64ELNS4_4UMMA5MajorE0ELSM_0ELNSL_8SaturateE0EEEEEENS4_6LayoutISC_NS5_IJNSA_ILi0EEESR_SR_EEEEENS5_IJNS4_10UnderscoreESU_SU_EEEEENS4_13SM90_TMA_LOADENS4_14ComposedLayoutINS4_7SwizzleILi3ELi4ELi3EEENS4_18smem_ptr_flag_bitsILi8EEENSQ_INS5_IJNSA_ILi8EEESF_EEENS5_IJSF_SB_EEEEEEEvNS4_8identityESX_S17_vS18_EENS_8epilogue10collective18CollectiveEpilogueINS1A_23Sm100TmaWarpSpecializedILi1ELi1ELi32ELb0ELb0EEEJSG_NS5_IJNSQ_ISE_SB_EES1F_EEEaSH_aSH_NS1A_6fusion15FusionCallbacksIS1E_NS1H_17LinearCombinationIaiaiLNS_15FloatRoundStyleE2EEESG_S1G_JEEENS4_5SM1004TMEM4LOAD26SM100_TMEM_LOAD_16dp32b32xESX_NSY_INSZ_ILi2ELi4ELi3EEES12_NSQ_INS5_IJS13_SE_EEENS5_IJSE_SB_EEEEEEENS4_39AutoVectorizingCopyWithAssumedAlignmentILi128EEENS4_14SM90_TMA_STOREES1V_S1X_S1X_EEEvvEEEEvNT_6ParamsE) ;  /* 0xffffff8802f07950 */ /* 0x000fea0003c3ffff */
        .weak           $__internal_1_$__cuda_sm10x_tcgen05_guardrail_trap_phase_invalid_during_alloc
        .type           $__internal_1_$__cuda_sm10x_tcgen05_guardrail_trap_phase_invalid_during_alloc,@function
        .size           $__internal_1_$__cuda_sm10x_tcgen05_guardrail_trap_phase_invalid_during_alloc,($__internal_2_$__cuda_sm10x_tcgen05_guardrail_trap_unallocated_columns_being_dealloced - $__internal_1_$__cuda_sm10x_tcgen05_guardrail_trap_phase_invalid_during_alloc)
$__internal_1_$__cuda_sm10x_tcgen05_guardrail_trap_phase_invalid_during_alloc:
[----:B------:R-:W-:Y:S05]  /*7440*/  BPT.TRAP 0x1 ;  /* 0x000000040000795c */ /* 0x000fea0000300000 */
[----:B------:R-:W-:-:S04]  /*7450*/  MOV R3, 0x0 ;  /* 0x0000000000037802 */ /* 0x000fc80000000f00 */
[----:B------:R-:W-:Y:S05]  /*7460*/  RET.REL.NODEC R2 `(_ZN7cutlass13device_kernelINS_4gemm6kernel13GemmUniversalIN4cute5tupleIJiiiiEEENS1_10collective13CollectiveMmaINS1_35MainloopSm100TmaUmmaWarpSpecializedILi13ELi2ELi4ENS5_IJNS4_1CILi1EEESB_SB_EEEEENS5_IJNSA_ILi64EEESE_NSA_ILi128EEEEEEaNS5_IJlSB_lEEEaSH_NS4_8TiledMMAINS4_8MMA_AtomIJNS4_15SM100_MMA_S8_SSIaaiLi64ELi64ELNS4_4UMMA5MajorE0ELSM_0ELNSL_8SaturateE0EEEEEENS4_6LayoutISC_NS5_IJNSA_ILi0EEESR_SR_EEEEENS5_IJNS4_10UnderscoreESU_SU_EEEEENS4_13SM90_TMA_LOADENS4_14ComposedLayoutINS4_7SwizzleILi3ELi4ELi3EEENS4_18smem_ptr_flag_bitsILi8EEENSQ_INS5_IJNSA_ILi8EEESF_EEENS5_IJSF_SB_EEEEEEEvNS4_8identityESX_S17_vS18_EENS_8epilogue10collective18CollectiveEpilogueINS1A_23Sm100TmaWarpSpecializedILi1ELi1ELi32ELb0ELb0EEEJSG_NS5_IJNSQ_ISE_SB_EES1F_EEEaSH_aSH_NS1A_6fusion15FusionCallbacksIS1E_NS1H_17LinearCombinationIaiaiLNS_15FloatRoundStyleE2EEESG_S1G_JEEENS4_5SM1004TMEM4LOAD26SM100_TMEM_LOAD_16dp32b32xESX_NSY_INSZ_ILi2ELi4ELi3EEES12_NSQ_INS5_IJS13_SE_EEENS5_IJSE_SB_EEEEEEENS4_39AutoVectorizingCopyWithAssumedAlignmentILi128EEENS4_14SM90_TMA_STOREES1V_S1X_S1X_EEEvvEEEEvNT_6ParamsE) ;  /* 0xffffff8802e47950 */ /* 0x000fea0003c3ffff */
        .weak           $__internal_2_$__cuda_sm10x_tcgen05_guardrail_trap_unallocated_columns_being_dealloced
        .type           $__internal_2_$__cuda_sm10x_tcgen05_guardrail_trap_unallocated_columns_being_dealloced,@function
        .size           $__internal_2_$__cuda_sm10x_tcgen05_guardrail_trap_unallocated_columns_being_dealloced,(.L_x_156 - $__internal_2_$__cuda_sm10x_tcgen05_guardrail_trap_unallocated_columns_being_dealloced)
$__internal_2_$__cuda_sm10x_tcgen05_guardrail_trap_unallocated_columns_being_dealloced:
[----:B------:R-:W-:Y:S05]  /*7470*/  BPT.TRAP 0x1 ;  /* 0x000000040000795c */ /* 0x000fea0000300000 */
[----:B------:R-:W-:-:S04]  /*7480*/  HFMA2 R3, -RZ, RZ, 0, 0 ;  /* 0x00000000ff037431 */ /* 0x000fc800000001ff */
[----:B------:R-:W-:Y:S05]  /*7490*/  RET.REL.NODEC R2 `(_ZN7cutlass13device_kernelINS_4gemm6kernel13GemmUniversalIN4cute5tupleIJiiiiEEENS1_10collective13CollectiveMmaINS1_35MainloopSm100TmaUmmaWarpSpecializedILi13ELi2ELi4ENS5_IJNS4_1CILi1EEESB_SB_EEEEENS5_IJNSA_ILi64EEESE_NSA_ILi128EEEEEEaNS5_IJlSB_lEEEaSH_NS4_8TiledMMAINS4_8MMA_AtomIJNS4_15SM100_MMA_S8_SSIaaiLi64ELi64ELNS4_4UMMA5MajorE0ELSM_0ELNSL_8SaturateE0EEEEEENS4_6LayoutISC_NS5_IJNSA_ILi0EEESR_SR_EEEEENS5_IJNS4_10UnderscoreESU_SU_EEEEENS4_13SM90_TMA_LOADENS4_14ComposedLayoutINS4_7SwizzleILi3ELi4ELi3EEENS4_18smem_ptr_flag_bitsILi8EEENSQ_INS5_IJNSA_ILi8EEESF_EEENS5_IJSF_SB_EEEEEEEvNS4_8identityESX_S17_vS18_EENS_8epilogue10collective18CollectiveEpilogueINS1A_23Sm100TmaWarpSpecializedILi1ELi1ELi32ELb0ELb0EEEJSG_NS5_IJNSQ_ISE_SB_EES1F_EEEaSH_aSH_NS1A_6fusion15FusionCallbacksIS1E_NS1H_17LinearCombinationIaiaiLNS_15FloatRoundStyleE2EEESG_S1G_JEEENS4_5SM1004TMEM4LOAD26SM100_TMEM_LOAD_16dp32b32xESX_NSY_INSZ_ILi2ELi4ELi3EEES12_NSQ_INS5_IJS13_SE_EEENS5_IJSE_SB_EEEEEEENS4_39AutoVectorizingCopyWithAssumedAlignmentILi128EEENS4_14SM90_TMA_STOREES1V_S1X_S1X_EEEvvEEEEvNT_6ParamsE) ;  /* 0xffffff8802d87950 */ /* 0x000fea0003c3ffff */
.L_x_155:
[----:B------:R-:W-:-:S00]  /*74a0*/  BRA `(.L_x_155) ;  /* 0xfffffffc00fc7947 */ /* 0x000fc0000383ffff */
[----:B------:R-:W-:-:S00]  /*74b0*/  NOP ;  /* 0x0000000000007918 */ /* 0x000fc00000000000 */
        /* <DEDUP_REMOVED lines=12> */
.L_x_156:


//--------------------- .nv.global.init           --------------------------
	.section	.nv.global.init,"aw",@progbits
.nv.global.init:
	.type		$str$27,@object
	.size		$str$27,($str$28 - $str$27)
$str$27:
        /*0000*/ 	.byte	0x28, 0x61, 0x64, 0x64, 0x72, 0x65, 0x73, 0x73, 0x20, 0x26, 0x20, 0x6d, 0x61, 0x73, 0x6b, 0x29
        /*0010*/ 	.byte	0x20, 0x3d, 0x3d, 0x20, 0x30, 0x00
	.type		$str$28,@object
	.size		$str$28,($str$26 - $str$28)
$str$28:
        /*0016*/ 	.byte	0x2f, 0x74, 0x6d, 0x70, 0x2f, 0x63, 0x75, 0x74, 0x6c, 0x61, 0x73, 0x73, 0x5f, 0x73, 0x77, 0x65
        /*0026*/ 	.byte	0x65, 0x70, 0x5f, 0x73, 0x72, 0x63, 0x2f, 0x69, 0x6e, 0x63, 0x6c, 0x75, 0x64, 0x65, 0x2f, 0x63
        /*0036*/ 	.byte	0x75, 0x74, 0x65, 0x2f, 0x70, 0x6f, 0x69, 0x6e, 0x74, 0x65, 0x72, 0x5f, 0x66, 0x6c, 0x61, 0x67
        /*0046*/ 	.byte	0x67, 0x65, 0x64, 0x2e, 0x68, 0x70, 0x70, 0x00
	.type		$str$26,@object
	.size		$str$26,($str$25 - $str$26)
$str$26:
        /*004e*/ 	.byte	0x2f, 0x74, 0x6d, 0x70, 0x2f, 0x63, 0x75, 0x74, 0x6c, 0x61, 0x73, 0x73, 0x5f, 0x73, 0x77, 0x65
        /*005e*/ 	.byte	0x65, 0x70, 0x5f, 0x73, 0x72, 0x63, 0x2f, 0x69, 0x6e, 0x63, 0x6c, 0x75, 0x64, 0x65, 0x2f, 0x63
        /*006e*/ 	.byte	0x75, 0x74, 0x65, 0x2f, 0x61, 0x74, 0x6f, 0x6d, 0x2f, 0x63, 0x6f, 0x70, 0x79, 0x5f, 0x74, 0x72
        /*007e*/ 	.byte	0x61, 0x69, 0x74, 0x73, 0x5f, 0x73, 0x6d, 0x31, 0x30, 0x30, 0x2e, 0x68, 0x70, 0x70, 0x00
	.type		$str$25,@object
	.size		$str$25,(__unnamed_1 - $str$25)
$str$25:
        /*008d*/ 	.byte	0x28, 0x28, 0x75, 0x69, 0x6e, 0x74, 0x33, 0x32, 0x5f, 0x74, 0x28, 0x74, 0x68, 0x72, 0x65, 0x61
        /*009d*/ 	.byte	0x64, 0x49, 0x64, 0x78, 0x2e, 0x78, 0x29, 0x20, 0x2f, 0x20, 0x33, 0x32, 0x29, 0x20, 0x25, 0x20
        /*00ad*/ 	.byte	0x34, 0x29, 0x20, 0x3d, 0x3d, 0x20, 0x28, 0x28, 0x28, 0x74, 0x6d, 0x65, 0x6d, 0x5f, 0x61, 0x64
        /*00bd*/ 	.byte	0x64, 0x72, 0x20, 0x3e, 0x3e, 0x20, 0x31, 0x36, 0x29, 0x20, 0x2f, 0x20, 0x33, 0x32, 0x29, 0x20
        /*00cd*/ 	.byte	0x25, 0x20, 0x34, 0x29, 0x00
	.type		__unnamed_1,@object
	.size		__unnamed_1,(__unnamed_2 - __unnamed_1)
__unnamed_1:
        /*00d2*/ 	.byte	0x61, 0x75, 0x74, 0x6f, 0x20, 0x63, 0x75, 0x74, 0x65, 0x3a, 0x3a, 0x61, 0x73, 0x5f, 0x70, 0x6f
        /* <DEDUP_REMOVED lines=24> */
        /*0262*/ 	.byte	0x00
	.type		__unnamed_2,@object
	.size		__unnamed_2,(.L_2 - __unnamed_2)
__unnamed_2:
        /* <DEDUP_REMOVED lines=41> */
.L_2:


//--------------------- .nv.shared._ZN7cutlass13device_kernelINS_4gemm6kernel13GemmUniversalIN4cute5tupleIJiiiiEEENS1_10collective13CollectiveMmaINS1_35MainloopSm100TmaUmmaWarpSpecializedILi13ELi2ELi4ENS5_IJNS4_1CILi1EEESB_SB_EEEEENS5_IJNSA_ILi64EEESE_NSA_ILi128EEEEEEaNS5_IJlSB_lEEEaSH_NS4_8TiledMMAINS4_8MMA_AtomIJNS4_15SM100_MMA_S8_SSIaaiLi64ELi64ELNS4_4UMMA5MajorE0ELSM_0ELNSL_8SaturateE0EEEEEENS4_6LayoutISC_NS5_IJNSA_ILi0EEESR_SR_EEEEENS5_IJNS4_10UnderscoreESU_SU_EEEEENS4_13SM90_TMA_LOADENS4_14ComposedLayoutINS4_7SwizzleILi3ELi4ELi3EEENS4_18smem_ptr_flag_bitsILi8EEENSQ_INS5_IJNSA_ILi8EEESF_EEENS5_IJSF_SB_EEEEEEEvNS4_8identityESX_S17_vS18_EENS_8epilogue10collective18CollectiveEpilogueINS1A_23Sm100TmaWarpSpecializedILi1ELi1ELi32ELb0ELb0EEEJSG_NS5_IJNSQ_ISE_SB_EES1F_EEEaSH_aSH_NS1A_6fusion15FusionCallbacksIS1E_NS1H_17LinearCombinationIaiaiLNS_15FloatRoundStyleE2EEESG_S1G_JEEENS4_5SM1004TMEM4LOAD26SM100_TMEM_LOAD_16dp32b32xESX_NSY_INSZ_ILi2ELi4ELi3EEES12_NSQ_INS5_IJS13_SE_EEENS5_IJSE_SB_EEEEEEENS4_39AutoVectorizingCopyWithAssumedAlignmentILi128EEENS4_14SM90_TMA_STOREES1V_S1X_S1X_EEEvvEEEEvNT_6ParamsE --------------------------
	.section	.nv.shared._ZN7cutlass13device_kernelINS_4gemm6kernel13GemmUniversalIN4cute5tupleIJiiiiEEENS1_10collective13CollectiveMmaINS1_35MainloopSm100TmaUmmaWarpSpecializedILi13ELi2ELi4ENS5_IJNS4_1CILi1EEESB_SB_EEEEENS5_IJNSA_ILi64EEESE_NSA_ILi128EEEEEEaNS5_IJlSB_lEEEaSH_NS4_8TiledMMAINS4_8MMA_AtomIJNS4_15SM100_MMA_S8_SSIaaiLi64ELi64ELNS4_4UMMA5MajorE0ELSM_0ELNSL_8SaturateE0EEEEEENS4_6LayoutISC_NS5_IJNSA_ILi0EEESR_SR_EEEEENS5_IJNS4_10UnderscoreESU_SU_EEEEENS4_13SM90_TMA_LOADENS4_14ComposedLayoutINS4_7SwizzleILi3ELi4ELi3EEENS4_18smem_ptr_flag_bitsILi8EEENSQ_INS5_IJNSA_ILi8EEESF_EEENS5_IJSF_SB_EEEEEEEvNS4_8identityESX_S17_vS18_EENS_8epilogue10collective18CollectiveEpilogueINS1A_23Sm100TmaWarpSpecializedILi1ELi1ELi32ELb0ELb0EEEJSG_NS5_IJNSQ_ISE_SB_EES1F_EEEaSH_aSH_NS1A_6fusion15FusionCallbacksIS1E_NS1H_17LinearCombinationIaiaiLNS_15FloatRoundStyleE2EEESG_S1G_JEEENS4_5SM1004TMEM4LOAD26SM100_TMEM_LOAD_16dp32b32xESX_NSY_INSZ_ILi2ELi4ELi3EEES12_NSQ_INS5_IJS13_SE_EEENS5_IJSE_SB_EEEEEEENS4_39AutoVectorizingCopyWithAssumedAlignmentILi128EEENS4_14SM90_TMA_STOREES1V_S1X_S1X_EEEvvEEEEvNT_6ParamsE,"aw",@nobits
	.sectionflags	@""
	.align	16
	.zero		1024


//--------------------- .nv.shared.reserved.0     --------------------------
	.section	.nv.shared.reserved.0,"aw",@nobits
	.weak		__nv_reservedSMEM_offset_0_alias
	.size		__nv_reservedSMEM_offset_0_alias, 0, 64
	.other		__nv_reservedSMEM_offset_0_alias,@"STO_CUDA_RESERVED_SHARED STV_DEFAULT"
__nv_reservedSMEM_offset_0_alias:
	.zero		0
.nv.shared.reserved.0:
	.zero		64
	.weak		__nv_reservedSMEM_tcgen05_partition
	.type		__nv_reservedSMEM_tcgen05_partition,@object
	.size		__nv_reservedSMEM_tcgen05_partition,(.L_0 - __nv_reservedSMEM_tcgen05_partition)
__nv_reservedSMEM_tcgen05_partition:
	.zero		32
.L_0:


//--------------------- .nv.global                --------------------------
	.section	.nv.global,"aw",@nobits
.nv.global:
	.type		_ZN39_INTERNAL_9b76c082_4_k_cu_a0c69062_88364cute1_E,@object
	.size		_ZN39_INTERNAL_9b76c082_4_k_cu_a0c69062_88364cute1_E,(_ZN39_INTERNAL_9b76c082_4_k_cu_a0c69062_88364cuda3std3__45__cpo6cbeginE - _ZN39_INTERNAL_9b76c082_4_k_cu_a0c69062_88364cute1_E)
_ZN39_INTERNAL_9b76c082_4_k_cu_a0c69062_88364cute1_E:
	.zero		1
	.type		_ZN39_INTERNAL_9b76c082_4_k_cu_a0c69062_88364cuda3std3__45__cpo6cbeginE,@object
	.size		_ZN39_INTERNAL_9b76c082_4_k_cu_a0c69062_88364cuda3std3__45__cpo6cbeginE,(_ZN39_INTERNAL_9b76c082_4_k_cu_a0c69062_88364cuda3std3__48in_placeE - _ZN39_INTERNAL_9b76c082_4_k_cu_a0c69062_88364cuda3std3__45__cpo6cbeginE)
_ZN39_INTERNAL_9b76c082_4_k_cu_a0c69062_88364cuda3std3__45__cpo6cbeginE:
	.zero		1
	.type		_ZN39_INTERNAL_9b76c082_4_k_cu_a0c69062_88364cuda3std3__48in_placeE,@object
	.size		_ZN39_INTERNAL_9b76c082_4_k_cu_a0c69062_88364cuda3std3__48in_placeE,(_ZN39_INTERNAL_9b76c082_4_k_cu_a0c69062_88364cuda3std6ranges3__45__cpo9iter_moveE - _ZN39_INTERNAL_9b76c082_4_k_cu_a0c69062_88364cuda3std3__48in_placeE)
_ZN39_INTERNAL_9b76c082_4_k_cu_a0c69062_88364cuda3std3__48in_placeE:
	.zero		1
	.type		_ZN39_INTERNAL_9b76c082_4_k_cu_a0c69062_88364cuda3std6ranges3__45__cpo9iter_moveE,@object
	.size		_ZN39_INTERNAL_9b76c082_4_k_cu_a0c69062_88364cuda3std6ranges3__45__cpo9iter_moveE,(_ZN39_INTERNAL_9b76c082_4_k_cu_a0c69062_88364cuda3std3__45__cpo5beginE - _ZN39_INTERNAL_9b76c082_4_k_cu_a0c69062_88364cuda3std6ranges3__45__cpo9iter_moveE)
_ZN39_INTERNAL_9b76c082_4_k_cu_a0c69062_88364cuda3std6ranges3__45__cpo9iter_moveE:
	.zero		1
	.type		_ZN39_INTERNAL_9b76c082_4_k_cu_a0c69062_88364cuda3std3__45__cpo5beginE,@object
	.size		_ZN39_INTERNAL_9b76c082_4_k_cu_a0c69062_88364cuda3std3__45__cpo5beginE,(_ZN39_INTERNAL_9b76c082_4_k_cu_a0c69062_88364cuda3std3__441_GLOBAL__N__9b76c082_4_k_cu_a0c69062_88366ignoreE - _ZN39_INTERNAL_9b76c082_4_k_cu_a0c69062_88364cuda3std3__45__cpo5beginE)
_ZN39_INTERNAL_9b76c082_4_k_cu_a0c69062_88364cuda3std3__45__cpo5beginE:
	.zero		1
	.type		_ZN39_INTERNAL_9b76c082_4_k_cu_a0c69062_88364cuda3std3__441_GLOBAL__N__9b76c082_4_k_cu_a0c69062_88366ignoreE,@object
	.size		_ZN39_INTERNAL_9b76c082_4_k_cu_a0c69062_88364cuda3std3__441_GLOBAL__N__9b76c082_4_k_cu_a0c69062_88366ignoreE,(_ZN39_INTERNAL_9b76c082_4_k_cu_a0c69062_88364cute7productE - _ZN39_INTERNAL_9b76c082_4_k_cu_a0c69062_88364cuda3std3__441_GLOBAL__N__9b76c082_4_k_cu_a0c69062_88366ignoreE)
_ZN39_INTERNAL_9b76c082_4_k_cu_a0c69062_88364cuda3std3__441_GLOBAL__N__9b76c082_4_k_cu_a0c69062_88366ignoreE:
	.zero		1
	.type		_ZN39_INTERNAL_9b76c082_4_k_cu_a0c69062_88364cute7productE,@object
	.size		_ZN39_INTERNAL_9b76c082_4_k_cu_a0c69062_88364cute7productE,(_ZN39_INTERNAL_9b76c082_4_k_cu_a0c69062_88364cuda3std3__45__cpo3endE - _ZN39_INTERNAL_9b76c082_4_k_cu_a0c69062_88364cute7productE)
_ZN39_INTERNAL_9b76c082_4_k_cu_a0c69062_88364cute7productE:
	.zero		1
	.type		_ZN39_INTERNAL_9b76c082_4_k_cu_a0c69062_88364cuda3std3__45__cpo3endE,@object
	.size		_ZN39_INTERNAL_9b76c082_4_k_cu_a0c69062_88364cuda3std3__45__cpo3endE,(_ZN39_INTERNAL_9b76c082_4_k_cu_a0c69062_88364cuda3std3__419piecewise_constructE - _ZN39_INTERNAL_9b76c082_4_k_cu_a0c69062_88364cuda3std3__45__cpo3endE)
_ZN39_INTERNAL_9b76c082_4_k_cu_a0c69062_88364cuda3std3__45__cpo3endE:
	.zero		1
	.type		_ZN39_INTERNAL_9b76c082_4_k_cu_a0c69062_88364cuda3std3__419piecewise_constructE,@object
	.size		_ZN39_INTERNAL_9b76c082_4_k_cu_a0c69062_88364cuda3std3__419piecewise_constructE,(_ZN39_INTERNAL_9b76c082_4_k_cu_a0c69062_88364cuda3std3__45__cpo4cendE - _ZN39_INTERNAL_9b76c082_4_k_cu_a0c69062_88364cuda3std3__419piecewise_constructE)
_ZN39_INTERNAL_9b76c082_4_k_cu_a0c69062_88364cuda3std3__419piecewise_constructE:
	.zero		1
	.type		_ZN39_INTERNAL_9b76c082_4_k_cu_a0c69062_88364cuda3std3__45__cpo4cendE,@object
	.size		_ZN39_INTERNAL_9b76c082_4_k_cu_a0c69062_88364cuda3std3__45__cpo4cendE,(_ZN39_INTERNAL_9b76c082_4_k_cu_a0c69062_88364cuda3std6ranges3__45__cpo4swapE - _ZN39_INTERNAL_9b76c082_4_k_cu_a0c69062_88364cuda3std3__45__cpo4cendE)
_ZN39_INTERNAL_9b76c082_4_k_cu_a0c69062_88364cuda3std3__45__cpo4cendE:
	.zero		1
	.type		_ZN39_INTERNAL_9b76c082_4_k_cu_a0c69062_88364cuda3std6ranges3__45__cpo4swapE,@object
	.size		_ZN39_INTERNAL_9b76c082_4_k_cu_a0c69062_88364cuda3std6ranges3__45__cpo4swapE,(.L_10 - _ZN39_INTERNAL_9b76c082_4_k_cu_a0c69062_88364cuda3std6ranges3__45__cpo4swapE)
_ZN39_INTERNAL_9b76c082_4_k_cu_a0c69062_88364cuda3std6ranges3__45__cpo4swapE:
	.zero		1
.L_10:


//--------------------- .nv.constant0._ZN7cutlass13device_kernelINS_4gemm6kernel13GemmUniversalIN4cute5tupleIJiiiiEEENS1_10collective13CollectiveMmaINS1_35MainloopSm100TmaUmmaWarpSpecializedILi13ELi2ELi4ENS5_IJNS4_1CILi1EEESB_SB_EEEEENS5_IJNSA_ILi64EEESE_NSA_ILi128EEEEEEaNS5_IJlSB_lEEEaSH_NS4_8TiledMMAINS4_8MMA_AtomIJNS4_15SM100_MMA_S8_SSIaaiLi64ELi64ELNS4_4UMMA5MajorE0ELSM_0ELNSL_8SaturateE0EEEEEENS4_6LayoutISC_NS5_IJNSA_ILi0EEESR_SR_EEEEENS5_IJNS4_10UnderscoreESU_SU_EEEEENS4_13SM90_TMA_LOADENS4_14ComposedLayoutINS4_7SwizzleILi3ELi4ELi3EEENS4_18smem_ptr_flag_bitsILi8EEENSQ_INS5_IJNSA_ILi8EEESF_EEENS5_IJSF_SB_EEEEEEEvNS4_8identityESX_S17_vS18_EENS_8epilogue10collective18CollectiveEpilogueINS1A_23Sm100TmaWarpSpecializedILi1ELi1ELi32ELb0ELb0EEEJSG_NS5_IJNSQ_ISE_SB_EES1F_EEEaSH_aSH_NS1A_6fusion15FusionCallbacksIS1E_NS1H_17LinearCombinationIaiaiLNS_15FloatRoundStyleE2EEESG_S1G_JEEENS4_5SM1004TMEM4LOAD26SM100_TMEM_LOAD_16dp32b32xESX_NSY_INSZ_ILi2ELi4ELi3EEES12_NSQ_INS5_IJS13_SE_EEENS5_IJSE_SB_EEEEEEENS4_39AutoVectorizingCopyWithAssumedAlignmentILi128EEENS4_14SM90_TMA_STOREES1V_S1X_S1X_EEEvvEEEEvNT_6ParamsE --------------------------
	.section	.nv.constant0._ZN7cutlass13device_kernelINS_4gemm6kernel13GemmUniversalIN4cute5tupleIJiiiiEEENS1_10collective13CollectiveMmaINS1_35MainloopSm100TmaUmmaWarpSpecializedILi13ELi2ELi4ENS5_IJNS4_1CILi1EEESB_SB_EEEEENS5_IJNSA_ILi64EEESE_NSA_ILi128EEEEEEaNS5_IJlSB_lEEEaSH_NS4_8TiledMMAINS4_8MMA_AtomIJNS4_15SM100_MMA_S8_SSIaaiLi64ELi64ELNS4_4UMMA5MajorE0ELSM_0ELNSL_8SaturateE0EEEEEENS4_6LayoutISC_NS5_IJNSA_ILi0EEESR_SR_EEEEENS5_IJNS4_10UnderscoreESU_SU_EEEEENS4_13SM90_TMA_LOADENS4_14ComposedLayoutINS4_7SwizzleILi3ELi4ELi3EEENS4_18smem_ptr_flag_bitsILi8EEENSQ_INS5_IJNSA_ILi8EEESF_EEENS5_IJSF_SB_EEEEEEEvNS4_8identityESX_S17_vS18_EENS_8epilogue10collective18CollectiveEpilogueINS1A_23Sm100TmaWarpSpecializedILi1ELi1ELi32ELb0ELb0EEEJSG_NS5_IJNSQ_ISE_SB_EES1F_EEEaSH_aSH_NS1A_6fusion15FusionCallbacksIS1E_NS1H_17LinearCombinationIaiaiLNS_15FloatRoundStyleE2EEESG_S1G_JEEENS4_5SM1004TMEM4LOAD26SM100_TMEM_LOAD_16dp32b32xESX_NSY_INSZ_ILi2ELi4ELi3EEES12_NSQ_INS5_IJS13_SE_EEENS5_IJSE_SB_EEEEEEENS4_39AutoVectorizingCopyWithAssumedAlignmentILi128EEENS4_14SM90_TMA_STOREES1V_S1X_S1X_EEEvvEEEEvNT_6ParamsE,"a",@progbits
	.sectionflags	@""
	.align	4
.nv.constant0._ZN7cutlass13device_kernelINS_4gemm6kernel13GemmUniversalIN4cute5tupleIJiiiiEEENS1_10collective13CollectiveMmaINS1_35MainloopSm100TmaUmmaWarpSpecializedILi13ELi2ELi4ENS5_IJNS4_1CILi1EEESB_SB_EEEEENS5_IJNSA_ILi64EEESE_NSA_ILi128EEEEEEaNS5_IJlSB_lEEEaSH_NS4_8TiledMMAINS4_8MMA_AtomIJNS4_15SM100_MMA_S8_SSIaaiLi64ELi64ELNS4_4UMMA5MajorE0ELSM_0ELNSL_8SaturateE0EEEEEENS4_6LayoutISC_NS5_IJNSA_ILi0EEESR_SR_EEEEENS5_IJNS4_10UnderscoreESU_SU_EEEEENS4_13SM90_TMA_LOADENS4_14ComposedLayoutINS4_7SwizzleILi3ELi4ELi3EEENS4_18smem_ptr_flag_bitsILi8EEENSQ_INS5_IJNSA_ILi8EEESF_EEENS5_IJSF_SB_EEEEEEEvNS4_8identityESX_S17_vS18_EENS_8epilogue10collective18CollectiveEpilogueINS1A_23Sm100TmaWarpSpecializedILi1ELi1ELi32ELb0ELb0EEEJSG_NS5_IJNSQ_ISE_SB_EES1F_EEEaSH_aSH_NS1A_6fusion15FusionCallbacksIS1E_NS1H_17LinearCombinationIaiaiLNS_15FloatRoundStyleE2EEESG_S1G_JEEENS4_5SM1004TMEM4LOAD26SM100_TMEM_LOAD_16dp32b32xESX_NSY_INSZ_ILi2ELi4ELi3EEES12_NSQ_INS5_IJS13_SE_EEENS5_IJSE_SB_EEEEEEENS4_39AutoVectorizingCopyWithAssumedAlignmentILi128EEENS4_14SM90_TMA_STOREES1V_S1X_S1X_EEEvvEEEEvNT_6ParamsE:
	.zero		2944


//--------------------- SYMBOLS --------------------------

	.type		.nv.reservedSmem.offset0,@object
	.size		.nv.reservedSmem.offset0,0x4
	.type		.nv.reservedSmem.cap,@object
	.size		.nv.reservedSmem.cap,0x4
	.type		__assertfail,@function
